//
// Generated by NVIDIA NVVM Compiler
//
// Compiler Build ID: CL-36424714
// Cuda compilation tools, release 13.0, V13.0.88
// Based on NVVM 20.0.0
//

.version 9.0
.target sm_100
.address_size 64

	// .globl	_Z17rope_apply_kernelPKfPfiif
.global .align 4 .b8 __cudart_i2opi_f[24] = {65, 144, 67, 60, 153, 149, 98, 219, 192, 221, 52, 245, 209, 87, 39, 252, 41, 21, 68, 78, 110, 131, 249, 162};

.visible .entry _Z17rope_apply_kernelPKfPfiif(
	.param .u64 .ptr .align 1 _Z17rope_apply_kernelPKfPfiif_param_0,
	.param .u64 .ptr .align 1 _Z17rope_apply_kernelPKfPfiif_param_1,
	.param .u32 _Z17rope_apply_kernelPKfPfiif_param_2,
	.param .u32 _Z17rope_apply_kernelPKfPfiif_param_3,
	.param .f32 _Z17rope_apply_kernelPKfPfiif_param_4
)
{
	.local .align 4 .b8 	__local_depot0[28];
	.reg .b64 	%SP;
	.reg .b64 	%SPL;
	.reg .pred 	%p<41>;
	.reg .b32 	%r<108>;
	.reg .b32 	%f<136>;
	.reg .b64 	%rd<46>;
	.reg .b64 	%fd<5>;

	mov.u64 	%SPL, __local_depot0;
	ld.param.u64 	%rd16, [_Z17rope_apply_kernelPKfPfiif_param_0];
	ld.param.u64 	%rd17, [_Z17rope_apply_kernelPKfPfiif_param_1];
	ld.param.u32 	%r31, [_Z17rope_apply_kernelPKfPfiif_param_2];
	ld.param.u32 	%r32, [_Z17rope_apply_kernelPKfPfiif_param_3];
	ld.param.f32 	%f20, [_Z17rope_apply_kernelPKfPfiif_param_4];
	add.u64 	%rd1, %SPL, 0;
	mov.u32 	%r33, %ctaid.x;
	mov.u32 	%r34, %ntid.x;
	mov.u32 	%r35, %tid.x;
	mad.lo.s32 	%r1, %r33, %r34, %r35;
	mov.u32 	%r36, %ctaid.y;
	mov.u32 	%r37, %ntid.y;
	mov.u32 	%r38, %tid.y;
	mad.lo.s32 	%r39, %r36, %r37, %r38;
	setp.ge.s32 	%p1, %r1, %r31;
	shl.b32 	%r2, %r39, 1;
	or.b32  	%r41, %r2, 1;
	setp.ge.s32 	%p2, %r41, %r32;
	or.pred  	%p3, %p1, %p2;
	mov.f32 	%f133, 0f3F800000;
	@%p3 bra 	$L__BB0_26;
	cvt.rn.f32.u32 	%f22, %r2;
	neg.f32 	%f23, %f22;
	cvt.rn.f32.u32 	%f24, %r32;
	div.rn.f32 	%f25, %f23, %f24;
	mul.f32 	%f26, %f25, 0f3F000000;
	cvt.rzi.f32.f32 	%f27, %f26;
	add.f32 	%f28, %f27, %f27;
	sub.f32 	%f29, %f25, %f28;
	abs.f32 	%f2, %f29;
	abs.f32 	%f3, %f20;
	setp.lt.f32 	%p4, %f3, 0f00800000;
	mul.f32 	%f30, %f3, 0f4B800000;
	selp.f32 	%f31, %f30, %f3, %p4;
	selp.f32 	%f32, 0fC1C00000, 0f00000000, %p4;
	mov.b32 	%r42, %f31;
	add.s32 	%r43, %r42, -1060439283;
	and.b32  	%r44, %r43, -8388608;
	sub.s32 	%r45, %r42, %r44;
	mov.b32 	%f33, %r45;
	cvt.rn.f32.s32 	%f34, %r44;
	fma.rn.f32 	%f35, %f34, 0f34000000, %f32;
	add.f32 	%f36, %f33, 0fBF800000;
	add.f32 	%f37, %f33, 0f3F800000;
	rcp.approx.ftz.f32 	%f38, %f37;
	add.f32 	%f39, %f36, %f36;
	mul.f32 	%f40, %f39, %f38;
	mul.f32 	%f41, %f40, %f40;
	sub.f32 	%f42, %f36, %f40;
	add.f32 	%f43, %f42, %f42;
	neg.f32 	%f44, %f40;
	fma.rn.f32 	%f45, %f44, %f36, %f43;
	mul.rn.f32 	%f46, %f38, %f45;
	fma.rn.f32 	%f47, %f41, 0f3A2C32E4, 0f3B52E7DB;
	fma.rn.f32 	%f48, %f47, %f41, 0f3C93BB73;
	fma.rn.f32 	%f49, %f48, %f41, 0f3DF6384F;
	mul.rn.f32 	%f50, %f49, %f41;
	fma.rn.f32 	%f51, %f40, 0f3FB8AA3B, %f35;
	sub.f32 	%f52, %f35, %f51;
	fma.rn.f32 	%f53, %f40, 0f3FB8AA3B, %f52;
	fma.rn.f32 	%f54, %f46, 0f3FB8AA3B, %f53;
	fma.rn.f32 	%f55, %f40, 0f32A55E34, %f54;
	mul.f32 	%f56, %f50, 0f40400000;
	fma.rn.f32 	%f57, %f56, %f46, %f55;
	fma.rn.f32 	%f58, %f50, %f40, %f57;
	add.rn.f32 	%f59, %f51, %f58;
	neg.f32 	%f60, %f51;
	add.rn.f32 	%f61, %f59, %f60;
	neg.f32 	%f62, %f61;
	add.rn.f32 	%f63, %f58, %f62;
	mul.rn.f32 	%f64, %f59, %f25;
	neg.f32 	%f65, %f64;
	fma.rn.f32 	%f66, %f59, %f25, %f65;
	fma.rn.f32 	%f67, %f63, %f25, %f66;
	cvt.rni.f32.f32 	%f68, %f64;
	sub.f32 	%f69, %f64, %f68;
	add.f32 	%f70, %f69, %f67;
	fma.rn.f32 	%f71, %f70, 0f391FCB8E, 0f3AAF85ED;
	fma.rn.f32 	%f72, %f71, %f70, 0f3C1D9856;
	fma.rn.f32 	%f73, %f72, %f70, 0f3D6357BB;
	fma.rn.f32 	%f74, %f73, %f70, 0f3E75FDEC;
	fma.rn.f32 	%f75, %f74, %f70, 0f3F317218;
	fma.rn.f32 	%f76, %f75, %f70, 0f3F800000;
	cvt.rzi.s32.f32 	%r46, %f68;
	setp.gt.f32 	%p5, %f68, 0f00000000;
	selp.b32 	%r47, 0, -2097152000, %p5;
	add.s32 	%r48, %r47, 2130706432;
	mov.b32 	%f77, %r48;
	mul.f32 	%f78, %f76, %f77;
	shl.b32 	%r49, %r46, 23;
	sub.s32 	%r50, %r49, %r47;
	mov.b32 	%f79, %r50;
	mul.f32 	%f80, %f78, %f79;
	abs.f32 	%f81, %f64;
	setp.gt.f32 	%p6, %f81, 0f43180000;
	setp.lt.f32 	%p7, %f64, 0f00000000;
	selp.f32 	%f82, 0f00000000, 0f7F800000, %p7;
	selp.f32 	%f4, %f82, %f80, %p6;
	setp.eq.f32 	%p8, %f20, 0f3F800000;
	setp.eq.f32 	%p9, %f25, 0f00000000;
	or.pred  	%p10, %p8, %p9;
	@%p10 bra 	$L__BB0_9;
	setp.num.f32 	%p11, %f3, %f3;
	abs.f32 	%f83, %f25;
	setp.num.f32 	%p12, %f83, %f83;
	and.pred  	%p13, %p11, %p12;
	@%p13 bra 	$L__BB0_4;
	add.rn.f32 	%f133, %f20, %f25;
	bra.uni 	$L__BB0_9;
$L__BB0_4:
	setp.neu.f32 	%p14, %f20, 0f00000000;
	setp.neu.f32 	%p15, %f3, 0f7F800000;
	and.pred  	%p16, %p14, %p15;
	@%p16 bra 	$L__BB0_6;
	setp.neu.f32 	%p23, %f2, 0f3F800000;
	add.f32 	%f88, %f20, %f20;
	mov.b32 	%r51, %f88;
	setp.lt.f32 	%p24, %f25, 0f00000000;
	xor.b32  	%r52, %r51, 2139095040;
	selp.b32 	%r53, %r52, %r51, %p24;
	and.b32  	%r54, %r53, 2147483647;
	selp.b32 	%r55, %r54, %r53, %p23;
	mov.b32 	%f133, %r55;
	bra.uni 	$L__BB0_9;
$L__BB0_6:
	setp.eq.f32 	%p17, %f20, 0fBF800000;
	setp.eq.f32 	%p18, %f83, 0f7F800000;
	and.pred  	%p19, %p17, %p18;
	@%p19 bra 	$L__BB0_9;
	setp.geu.f32 	%p20, %f20, 0f00000000;
	mov.f32 	%f133, %f4;
	@%p20 bra 	$L__BB0_9;
	setp.neu.f32 	%p21, %f2, 0f3F800000;
	neg.f32 	%f85, %f4;
	selp.f32 	%f86, %f4, %f85, %p21;
	cvt.rmi.f32.f32 	%f87, %f25;
	setp.neu.f32 	%p22, %f25, %f87;
	selp.f32 	%f133, 0f7FFFFFFF, %f86, %p22;
$L__BB0_9:
	cvt.rn.f32.s32 	%f89, %r1;
	mul.f32 	%f10, %f133, %f89;
	mul.f32 	%f90, %f10, 0f3F22F983;
	cvt.rni.s32.f32 	%r107, %f90;
	cvt.rn.f32.s32 	%f91, %r107;
	fma.rn.f32 	%f92, %f91, 0fBFC90FDA, %f10;
	fma.rn.f32 	%f93, %f91, 0fB3A22168, %f92;
	fma.rn.f32 	%f135, %f91, 0fA7C234C5, %f93;
	abs.f32 	%f12, %f10;
	setp.ltu.f32 	%p25, %f12, 0f47CE4780;
	mov.u32 	%r103, %r107;
	mov.f32 	%f134, %f135;
	@%p25 bra 	$L__BB0_17;
	setp.neu.f32 	%p26, %f12, 0f7F800000;
	@%p26 bra 	$L__BB0_12;
	mov.f32 	%f96, 0f00000000;
	mul.rn.f32 	%f134, %f10, %f96;
	mov.b32 	%r103, 0;
	bra.uni 	$L__BB0_17;
$L__BB0_12:
	mov.b32 	%r4, %f10;
	shl.b32 	%r57, %r4, 8;
	or.b32  	%r5, %r57, -2147483648;
	mov.b64 	%rd42, 0;
	mov.b32 	%r100, 0;
	mov.u64 	%rd40, __cudart_i2opi_f;
	mov.u64 	%rd41, %rd1;
$L__BB0_13:
	.pragma "nounroll";
	ld.global.nc.u32 	%r58, [%rd40];
	mad.wide.u32 	%rd21, %r58, %r5, %rd42;
	shr.u64 	%rd42, %rd21, 32;
	st.local.u32 	[%rd41], %rd21;
	add.s32 	%r100, %r100, 1;
	add.s64 	%rd41, %rd41, 4;
	add.s64 	%rd40, %rd40, 4;
	setp.ne.s32 	%p27, %r100, 6;
	@%p27 bra 	$L__BB0_13;
	shr.u32 	%r59, %r4, 23;
	st.local.u32 	[%rd1+24], %rd42;
	and.b32  	%r8, %r59, 31;
	and.b32  	%r60, %r59, 224;
	add.s32 	%r61, %r60, -128;
	shr.u32 	%r62, %r61, 5;
	mul.wide.u32 	%rd22, %r62, 4;
	sub.s64 	%rd8, %rd1, %rd22;
	ld.local.u32 	%r101, [%rd8+24];
	ld.local.u32 	%r102, [%rd8+20];
	setp.eq.s32 	%p28, %r8, 0;
	@%p28 bra 	$L__BB0_16;
	shf.l.wrap.b32 	%r101, %r102, %r101, %r8;
	ld.local.u32 	%r63, [%rd8+16];
	shf.l.wrap.b32 	%r102, %r63, %r102, %r8;
$L__BB0_16:
	shr.u32 	%r64, %r101, 30;
	shf.l.wrap.b32 	%r65, %r102, %r101, 2;
	shl.b32 	%r66, %r102, 2;
	shr.u32 	%r67, %r65, 31;
	add.s32 	%r68, %r67, %r64;
	neg.s32 	%r69, %r68;
	setp.lt.s32 	%p29, %r4, 0;
	selp.b32 	%r103, %r69, %r68, %p29;
	xor.b32  	%r70, %r65, %r4;
	shr.s32 	%r71, %r65, 31;
	xor.b32  	%r72, %r71, %r65;
	xor.b32  	%r73, %r71, %r66;
	cvt.u64.u32 	%rd23, %r72;
	shl.b64 	%rd24, %rd23, 32;
	cvt.u64.u32 	%rd25, %r73;
	or.b64  	%rd26, %rd24, %rd25;
	cvt.rn.f64.s64 	%fd1, %rd26;
	mul.f64 	%fd2, %fd1, 0d3BF921FB54442D19;
	cvt.rn.f32.f64 	%f94, %fd2;
	neg.f32 	%f95, %f94;
	setp.lt.s32 	%p30, %r70, 0;
	selp.f32 	%f134, %f95, %f94, %p30;
$L__BB0_17:
	setp.ltu.f32 	%p31, %f12, 0f47CE4780;
	add.s32 	%r75, %r103, 1;
	mul.rn.f32 	%f97, %f134, %f134;
	and.b32  	%r76, %r103, 1;
	setp.eq.b32 	%p32, %r76, 1;
	selp.f32 	%f98, %f134, 0f3F800000, %p32;
	fma.rn.f32 	%f99, %f97, %f98, 0f00000000;
	fma.rn.f32 	%f100, %f97, 0f37CBAC00, 0fBAB607ED;
	selp.f32 	%f101, 0fB94D4153, %f100, %p32;
	selp.f32 	%f102, 0f3C0885E4, 0f3D2AAABB, %p32;
	fma.rn.f32 	%f103, %f101, %f97, %f102;
	selp.f32 	%f104, 0fBE2AAAA8, 0fBEFFFFFF, %p32;
	fma.rn.f32 	%f105, %f103, %f97, %f104;
	fma.rn.f32 	%f106, %f105, %f99, %f98;
	and.b32  	%r77, %r75, 2;
	setp.eq.s32 	%p33, %r77, 0;
	mov.f32 	%f107, 0f00000000;
	sub.f32 	%f108, %f107, %f106;
	selp.f32 	%f16, %f106, %f108, %p33;
	@%p31 bra 	$L__BB0_25;
	setp.neu.f32 	%p34, %f12, 0f7F800000;
	@%p34 bra 	$L__BB0_20;
	mov.f32 	%f111, 0f00000000;
	mul.rn.f32 	%f135, %f10, %f111;
	mov.b32 	%r107, 0;
	bra.uni 	$L__BB0_25;
$L__BB0_20:
	mov.b32 	%r17, %f10;
	shl.b32 	%r79, %r17, 8;
	or.b32  	%r18, %r79, -2147483648;
	mov.b64 	%rd45, 0;
	mov.b32 	%r104, 0;
	mov.u64 	%rd43, __cudart_i2opi_f;
	mov.u64 	%rd44, %rd1;
$L__BB0_21:
	.pragma "nounroll";
	ld.global.nc.u32 	%r80, [%rd43];
	mad.wide.u32 	%rd29, %r80, %r18, %rd45;
	shr.u64 	%rd45, %rd29, 32;
	st.local.u32 	[%rd44], %rd29;
	add.s32 	%r104, %r104, 1;
	add.s64 	%rd44, %rd44, 4;
	add.s64 	%rd43, %rd43, 4;
	setp.ne.s32 	%p35, %r104, 6;
	@%p35 bra 	$L__BB0_21;
	shr.u32 	%r81, %r17, 23;
	st.local.u32 	[%rd1+24], %rd45;
	and.b32  	%r21, %r81, 31;
	and.b32  	%r82, %r81, 224;
	add.s32 	%r83, %r82, -128;
	shr.u32 	%r84, %r83, 5;
	mul.wide.u32 	%rd30, %r84, 4;
	sub.s64 	%rd15, %rd1, %rd30;
	ld.local.u32 	%r105, [%rd15+24];
	ld.local.u32 	%r106, [%rd15+20];
	setp.eq.s32 	%p36, %r21, 0;
	@%p36 bra 	$L__BB0_24;
	shf.l.wrap.b32 	%r105, %r106, %r105, %r21;
	ld.local.u32 	%r85, [%rd15+16];
	shf.l.wrap.b32 	%r106, %r85, %r106, %r21;
$L__BB0_24:
	shr.u32 	%r86, %r105, 30;
	shf.l.wrap.b32 	%r87, %r106, %r105, 2;
	shl.b32 	%r88, %r106, 2;
	shr.u32 	%r89, %r87, 31;
	add.s32 	%r90, %r89, %r86;
	neg.s32 	%r91, %r90;
	setp.lt.s32 	%p37, %r17, 0;
	selp.b32 	%r107, %r91, %r90, %p37;
	xor.b32  	%r92, %r87, %r17;
	shr.s32 	%r93, %r87, 31;
	xor.b32  	%r94, %r93, %r87;
	xor.b32  	%r95, %r93, %r88;
	cvt.u64.u32 	%rd31, %r94;
	shl.b64 	%rd32, %rd31, 32;
	cvt.u64.u32 	%rd33, %r95;
	or.b64  	%rd34, %rd32, %rd33;
	cvt.rn.f64.s64 	%fd3, %rd34;
	mul.f64 	%fd4, %fd3, 0d3BF921FB54442D19;
	cvt.rn.f32.f64 	%f109, %fd4;
	neg.f32 	%f110, %f109;
	setp.lt.s32 	%p38, %r92, 0;
	selp.f32 	%f135, %f110, %f109, %p38;
$L__BB0_25:
	mul.rn.f32 	%f112, %f135, %f135;
	and.b32  	%r97, %r107, 1;
	setp.eq.b32 	%p39, %r97, 1;
	selp.f32 	%f113, 0f3F800000, %f135, %p39;
	fma.rn.f32 	%f114, %f112, %f113, 0f00000000;
	fma.rn.f32 	%f115, %f112, 0f37CBAC00, 0fBAB607ED;
	selp.f32 	%f116, %f115, 0fB94D4153, %p39;
	selp.f32 	%f117, 0f3D2AAABB, 0f3C0885E4, %p39;
	fma.rn.f32 	%f118, %f116, %f112, %f117;
	selp.f32 	%f119, 0fBEFFFFFF, 0fBE2AAAA8, %p39;
	fma.rn.f32 	%f120, %f118, %f112, %f119;
	fma.rn.f32 	%f121, %f120, %f114, %f113;
	and.b32  	%r98, %r107, 2;
	setp.eq.s32 	%p40, %r98, 0;
	mov.f32 	%f122, 0f00000000;
	sub.f32 	%f123, %f122, %f121;
	selp.f32 	%f124, %f121, %f123, %p40;
	mad.lo.s32 	%r99, %r32, %r1, %r2;
	cvta.to.global.u64 	%rd35, %rd16;
	mul.wide.s32 	%rd36, %r99, 4;
	add.s64 	%rd37, %rd35, %rd36;
	ld.global.nc.f32 	%f125, [%rd37];
	ld.global.nc.f32 	%f126, [%rd37+4];
	mul.f32 	%f127, %f16, %f125;
	mul.f32 	%f128, %f126, %f124;
	sub.f32 	%f129, %f127, %f128;
	cvta.to.global.u64 	%rd38, %rd17;
	add.s64 	%rd39, %rd38, %rd36;
	st.global.f32 	[%rd39], %f129;
	mul.f32 	%f130, %f125, %f124;
	fma.rn.f32 	%f131, %f16, %f126, %f130;
	st.global.f32 	[%rd39+4], %f131;
$L__BB0_26:
	ret;

}


// ===== COMPILED SASS (sm_100) =====

	.target	sm_100

	.elftype	@"ET_EXEC"


//--------------------- .note.nv.tkinfo           --------------------------
	.section	.note.nv.tkinfo,"",@"SHT_NOTE"
	.sectionflags	@"SHF_NOTE_NV_TKINFO"
	.tkinfo
        /*0018*/ 	.word	0x00000002
        /*0030*/ 	.string	""
        /*0030*/ 	.string	"ptxas"
        /*0030*/ 	.string	"Cuda compilation tools, release 13.0, V13.0.88"
        /*0030*/ 	.string	"Build cuda_13.0.r13.0/compiler.36424714_0"
        /*0030*/ 	.string	"-arch sm_100 -m 64 "



//--------------------- .note.nv.cuinfo           --------------------------
	.section	.note.nv.cuinfo,"",@"SHT_NOTE"
	.sectionflags	@"SHF_NOTE_NV_CUINFO"
        /*0018*/ 	.short	0x0002
        /*001a*/ 	.short	0x0064
        /*001c*/ 	.short	0x0082
	.zero		2


//--------------------- .nv.info                  --------------------------
	.section	.nv.info,"",@"SHT_CUDA_INFO"
	.align	4


	//----- nvinfo : EIATTR_REGCOUNT
	.align		4
        /*0000*/ 	.byte	0x04, 0x2f
        /*0002*/ 	.short	(.L_2 - .L_1)
	.align		4
.L_1:
        /*0004*/ 	.word	index@(_Z17rope_apply_kernelPKfPfiif)
        /*0008*/ 	.word	0x00000014


	//----- nvinfo : EIATTR_FRAME_SIZE
	.align		4
.L_2:
        /*000c*/ 	.byte	0x04, 0x11
        /*000e*/ 	.short	(.L_4 - .L_3)
	.align		4
.L_3:
        /*0010*/ 	.word	index@($__internal_0_$__cuda_sm3x_div_rn_noftz_f32_slowpath)
        /*0014*/ 	.word	0x00000020


	//----- nvinfo : EIATTR_FRAME_SIZE
	.align		4
.L_4:
        /*0018*/ 	.byte	0x04, 0x11
        /*001a*/ 	.short	(.L_6 - .L_5)
	.align		4
.L_5:
        /*001c*/ 	.word	index@(_Z17rope_apply_kernelPKfPfiif)
        /*0020*/ 	.word	0x00000020


	//----- nvinfo : EIATTR_MIN_STACK_SIZE
	.align		4
.L_6:
        /*0024*/ 	.byte	0x04, 0x12
        /*0026*/ 	.short	(.L_8 - .L_7)
	.align		4
.L_7:
        /*0028*/ 	.word	index@(_Z17rope_apply_kernelPKfPfiif)
        /*002c*/ 	.word	0x00000020
.L_8:


//--------------------- .nv.compat                --------------------------
	.section	.nv.compat,"",@"SHT_CUDA_COMPAT_INFO"
	.align	4
        /*0000*/ 	.byte	0x02, 0x09, 0x00, 0x00, 0x02, 0x02, 0x01, 0x00, 0x02, 0x05, 0x05, 0x00, 0x03, 0x07, 0x01, 0x01
        /*0010*/ 	.byte	0x02, 0x03, 0x00, 0x00, 0x02, 0x06, 0x01, 0x00, 0x04, 0x0b, 0x08, 0x00, 0x01, 0x00, 0x00, 0x00
        /*0020*/ 	.byte	0x00, 0x00, 0x00, 0x00


//--------------------- .nv.info._Z17rope_apply_kernelPKfPfiif --------------------------
	.section	.nv.info._Z17rope_apply_kernelPKfPfiif,"",@"SHT_CUDA_INFO"
	.sectionflags	@""
	.align	4


	//----- nvinfo : EIATTR_CUDA_API_VERSION
	.align		4
        /*0000*/ 	.byte	0x04, 0x37
        /*0002*/ 	.short	(.L_10 - .L_9)
.L_9:
        /*0004*/ 	.word	0x00000082


	//----- nvinfo : EIATTR_KPARAM_INFO
	.align		4
.L_10:
        /*0008*/ 	.byte	0x04, 0x17
        /*000a*/ 	.short	(.L_12 - .L_11)
.L_11:
        /*000c*/ 	.word	0x00000000
        /*0010*/ 	.short	0x0004
        /*0012*/ 	.short	0x0018
        /*0014*/ 	.byte	0x00, 0xf0, 0x11, 0x00


	//----- nvinfo : EIATTR_KPARAM_INFO
	.align		4
.L_12:
        /*0018*/ 	.byte	0x04, 0x17
        /*001a*/ 	.short	(.L_14 - .L_13)
.L_13:
        /*001c*/ 	.word	0x00000000
        /*0020*/ 	.short	0x0003
        /*0022*/ 	.short	0x0014
        /*0024*/ 	.byte	0x00, 0xf0, 0x11, 0x00


	//----- nvinfo : EIATTR_KPARAM_INFO
	.align		4
.L_14:
        /*0028*/ 	.byte	0x04, 0x17
        /*002a*/ 	.short	(.L_16 - .L_15)
.L_15:
        /*002c*/ 	.word	0x00000000
        /*0030*/ 	.short	0x0002
        /*0032*/ 	.short	0x0010
        /*0034*/ 	.byte	0x00, 0xf0, 0x11, 0x00


	//----- nvinfo : EIATTR_KPARAM_INFO
	.align		4
.L_16:
        /*0038*/ 	.byte	0x04, 0x17
        /*003a*/ 	.short	(.L_18 - .L_17)
.L_17:
        /*003c*/ 	.word	0x00000000
        /*0040*/ 	.short	0x0001
        /*0042*/ 	.short	0x0008
        /*0044*/ 	.byte	0x00, 0xf5, 0x21, 0x00


	//----- nvinfo : EIATTR_KPARAM_INFO
	.align		4
.L_18:
        /*0048*/ 	.byte	0x04, 0x17
        /*004a*/ 	.short	(.L_20 - .L_19)
.L_19:
        /*004c*/ 	.word	0x00000000
        /*0050*/ 	.short	0x0000
        /*0052*/ 	.short	0x0000
        /*0054*/ 	.byte	0x00, 0xf5, 0x21, 0x00


	//----- nvinfo : EIATTR_SPARSE_MMA_MASK
	.align		4
.L_20:
        /*0058*/ 	.byte	0x03, 0x50
        /*005a*/ 	.short	0x0000


	//----- nvinfo : EIATTR_MAXREG_COUNT
	.align		4
        /*005c*/ 	.byte	0x03, 0x1b
        /*005e*/ 	.short	0x00ff


	//----- nvinfo : EIATTR_MERCURY_ISA_VERSION
	.align		4
        /*0060*/ 	.byte	0x03, 0x5f
        /*0062*/ 	.short	0x0101


	//----- nvinfo : EIATTR_VRC_CTA_INIT_COUNT
	.align		4
        /*0064*/ 	.byte	0x02, 0x4a
	.zero		1
	.zero		1


	//----- nvinfo : EIATTR_EXIT_INSTR_OFFSETS
	.align		4
        /*0068*/ 	.byte	0x04, 0x1c
        /*006a*/ 	.short	(.L_22 - .L_21)


	//   ....[0]....
.L_21:
        /*006c*/ 	.word	0x000000f0


	//   ....[1]....
        /*0070*/ 	.word	0x000012d0


	//----- nvinfo : EIATTR_CRS_STACK_SIZE
	.align		4
.L_22:
        /*0074*/ 	.byte	0x04, 0x1e
        /*0076*/ 	.short	(.L_24 - .L_23)
.L_23:
        /*0078*/ 	.word	0x00000000


	//----- nvinfo : EIATTR_CBANK_PARAM_SIZE
	.align		4
.L_24:
        /*007c*/ 	.byte	0x03, 0x19
        /*007e*/ 	.short	0x001c


	//----- nvinfo : EIATTR_PARAM_CBANK
	.align		4
        /*0080*/ 	.byte	0x04, 0x0a
        /*0082*/ 	.short	(.L_26 - .L_25)
	.align		4
.L_25:
        /*0084*/ 	.word	index@(.nv.constant0._Z17rope_apply_kernelPKfPfiif)
        /*0088*/ 	.short	0x0380
        /*008a*/ 	.short	0x001c


	//----- nvinfo : EIATTR_SW_WAR
	.align		4
.L_26:
        /*008c*/ 	.byte	0x04, 0x36
        /*008e*/ 	.short	(.L_28 - .L_27)
.L_27:
        /*0090*/ 	.word	0x00000008
.L_28:


//--------------------- .nv.callgraph             --------------------------
	.section	.nv.callgraph,"",@"SHT_CUDA_CALLGRAPH"
	.align	4
	.sectionentsize	8
	.align		4
        /*0000*/ 	.word	0x00000000
	.align		4
        /*0004*/ 	.word	0xffffffff
	.align		4
        /*0008*/ 	.word	0x00000000
	.align		4
        /*000c*/ 	.word	0xfffffffe
	.align		4
        /*0010*/ 	.word	0x00000000
	.align		4
        /*0014*/ 	.word	0xfffffffd
	.align		4
        /*0018*/ 	.word	0x00000000
	.align		4
        /*001c*/ 	.word	0xfffffffc


//--------------------- .nv.constant4             --------------------------
	.section	.nv.constant4,"a",@progbits
	.align	8
	.align		8
.nv.constant4:
        /*0000*/ 	.dword	__cudart_i2opi_f


//--------------------- .text._Z17rope_apply_kernelPKfPfiif --------------------------
	.section	.text._Z17rope_apply_kernelPKfPfiif,"ax",@progbits
	.align	128
        .global         _Z17rope_apply_kernelPKfPfiif
        .type           _Z17rope_apply_kernelPKfPfiif,@function
        .size           _Z17rope_apply_kernelPKfPfiif,(.L_x_23 - _Z17rope_apply_kernelPKfPfiif)
        .other          _Z17rope_apply_kernelPKfPfiif,@"STO_CUDA_ENTRY STV_DEFAULT"
_Z17rope_apply_kernelPKfPfiif:
.text._Z17rope_apply_kernelPKfPfiif:
[----:B------:R-:W0:Y:S01]  /*0000*/  LDC R1, c[0x0][0x37c] ;  /* 0x0000df00ff017b82 */ /* 0x000e220000000800 */
[----:B------:R-:W1:Y:S07]  /*0010*/  S2R R0, SR_TID.Y ;  /* 0x0000000000007919 */ /* 0x000e6e0000002200 */
[----:B------:R-:W2:Y:S01]  /*0020*/  LDC R10, c[0x0][0x360] ;  /* 0x0000d800ff0a7b82 */ /* 0x000ea20000000800 */
[----:B------:R-:W3:Y:S01]  /*0030*/  LDCU.64 UR6, c[0x0][0x390] ;  /* 0x00007200ff0677ac */ /* 0x000ee20008000a00 */
[----:B0-----:R-:W-:Y:S01]  /*0040*/  VIADD R1, R1, 0xffffffe0 ;  /* 0xffffffe001017836 */ /* 0x001fe20000000000 */
[----:B------:R-:W2:Y:S05]  /*0050*/  S2R R3, SR_TID.X ;  /* 0x0000000000037919 */ /* 0x000eaa0000002100 */
[----:B------:R-:W1:Y:S08]  /*0060*/  S2UR UR5, SR_CTAID.Y ;  /* 0x00000000000579c3 */ /* 0x000e700000002600 */
[----:B------:R-:W1:Y:S08]  /*0070*/  LDC R5, c[0x0][0x364] ;  /* 0x0000d900ff057b82 */ /* 0x000e700000000800 */
[----:B------:R-:W2:Y:S01]  /*0080*/  S2UR UR4, SR_CTAID.X ;  /* 0x00000000000479c3 */ /* 0x000ea20000002500 */
[----:B-1----:R-:W-:-:S04]  /*0090*/  IMAD R5, R5, UR5, R0 ;  /* 0x0000000505057c24 */ /* 0x002fc8000f8e0200 */
[----:B------:R-:W-:-:S04]  /*00a0*/  IMAD.SHL.U32 R5, R5, 0x2, RZ ;  /* 0x0000000205057824 */ /* 0x000fc800078e00ff */
[----:B------:R-:W-:Y:S02]  /*00b0*/  VIADD R0, R5, 0x1 ;  /* 0x0000000105007836 */ /* 0x000fe40000000000 */
[----:B--2---:R-:W-:-:S03]  /*00c0*/  IMAD R10, R10, UR4, R3 ;  /* 0x000000040a0a7c24 */ /* 0x004fc6000f8e0203 */
[----:B---3--:R-:W-:-:S04]  /*00d0*/  ISETP.GE.AND P0, PT, R0, UR7, PT ;  /* 0x0000000700007c0c */ /* 0x008fc8000bf06270 */
[----:B------:R-:W-:-:S13]  /*00e0*/  ISETP.GE.OR P0, PT, R10, UR6, P0 ;  /* 0x000000060a007c0c */ /* 0x000fda0008706670 */
[----:B------:R-:W-:Y:S05]  /*00f0*/  @P0 EXIT ;  /* 0x000000000000094d */ /* 0x000fea0003800000 */
[----:B------:R-:W-:Y:S01]  /*0100*/  I2FP.F32.U32 R9, UR7 ;  /* 0x0000000700097c45 */ /* 0x000fe20008201000 */
[----:B------:R-:W-:Y:S01]  /*0110*/  BSSY.RECONVERGENT B0, `(.L_x_0) ;  /* 0x000000f000007945 */ /* 0x000fe20003800200 */
[----:B------:R-:W-:Y:S01]  /*0120*/  I2FP.F32.U32 R0, R5 ;  /* 0x0000000500007245 */ /* 0x000fe20000201000 */
[----:B------:R-:W-:Y:S01]  /*0130*/  IMAD.MOV.U32 R7, RZ, RZ, 0x3f800000 ;  /* 0x3f800000ff077424 */ /* 0x000fe200078e00ff */
[----:B------:R-:W0:Y:S08]  /*0140*/  MUFU.RCP R2, R9 ;  /* 0x0000000900027308 */ /* 0x000e300000001000 */
[----:B------:R-:W1:Y:S01]  /*0150*/  FCHK P0, -R0, R9 ;  /* 0x0000000900007302 */ /* 0x000e620000000100 */
[----:B0-----:R-:W-:-:S04]  /*0160*/  FFMA R3, -R9, R2, 1 ;  /* 0x3f80000009037423 */ /* 0x001fc80000000102 */
[----:B------:R-:W-:-:S04]  /*0170*/  FFMA R3, R2, R3, R2 ;  /* 0x0000000302037223 */ /* 0x000fc80000000002 */
[----:B------:R-:W-:-:S04]  /*0180*/  FFMA R2, -R0, R3, RZ ;  /* 0x0000000300027223 */ /* 0x000fc800000001ff */
[----:B------:R-:W-:-:S04]  /*0190*/  FFMA R4, -R9, R2, -R0 ;  /* 0x0000000209047223 */ /* 0x000fc80000000900 */
[----:B------:R-:W-:Y:S01]  /*01a0*/  FFMA R2, R3, R4, R2 ;  /* 0x0000000403027223 */ /* 0x000fe20000000002 */
[----:B-1----:R-:W-:Y:S06]  /*01b0*/  @!P0 BRA `(.L_x_1) ;  /* 0x0000000000108947 */ /* 0x002fec0003800000 */
[----:B------:R-:W-:Y:S01]  /*01c0*/  FADD R3, -R0, -RZ ;  /* 0x800000ff00037221 */ /* 0x000fe20000000100 */
[----:B------:R-:W-:-:S07]  /*01d0*/  MOV R2, 0x1f0 ;  /* 0x000001f000027802 */ /* 0x000fce0000000f00 */
[----:B------:R-:W-:Y:S05]  /*01e0*/  CALL.REL.NOINC `($__internal_0_$__cuda_sm3x_div_rn_noftz_f32_slowpath) ;  /* 0x00000010003c7944 */ /* 0x000fea0003c00000 */
[----:B------:R-:W-:-:S07]  /*01f0*/  IMAD.MOV.U32 R2, RZ, RZ, R0 ;  /* 0x000000ffff027224 */ /* 0x000fce00078e0000 */
.L_x_1:
[----:B------:R-:W-:Y:S05]  /*0200*/  BSYNC.RECONVERGENT B0 ;  /* 0x0000000000007941 */ /* 0x000fea0003800200 */
.L_x_0:
[----:B------:R-:W0:Y:S01]  /*0210*/  LDC R3, c[0x0][0x398] ;  /* 0x0000e600ff037b82 */ /* 0x000e220000000800 */
[----:B------:R-:W-:Y:S01]  /*0220*/  IMAD.MOV.U32 R14, RZ, RZ, 0x3a2c32e4 ;  /* 0x3a2c32e4ff0e7424 */ /* 0x000fe200078e00ff */
[----:B------:R-:W-:Y:S01]  /*0230*/  BSSY.RECONVERGENT B0, `(.L_x_2) ;  /* 0x0000058000007945 */ /* 0x000fe20003800200 */
[C---:B0-----:R-:W-:Y:S01]  /*0240*/  FMUL R0, |R3|.reuse, 16777216 ;  /* 0x4b80000003007820 */ /* 0x041fe20000400200 */
[----:B------:R-:W-:-:S04]  /*0250*/  FSETP.GEU.AND P0, PT, |R3|, 1.175494350822287508e-38, PT ;  /* 0x008000000300780b */ /* 0x000fc80003f0e200 */
[----:B------:R-:W-:-:S04]  /*0260*/  FSEL R0, R0, |R3|, !P0 ;  /* 0x4000000300007208 */ /* 0x000fc80004000000 */
[----:B------:R-:W-:-:S04]  /*0270*/  IADD3 R4, PT, PT, R0, -0x3f3504f3, RZ ;  /* 0xc0cafb0d00047810 */ /* 0x000fc80007ffe0ff */
[----:B------:R-:W-:-:S05]  /*0280*/  LOP3.LUT R9, R4, 0xff800000, RZ, 0xc0, !PT ;  /* 0xff80000004097812 */ /* 0x000fca00078ec0ff */
[----:B------:R-:W-:Y:S01]  /*0290*/  IMAD.IADD R0, R0, 0x1, -R9 ;  /* 0x0000000100007824 */ /* 0x000fe200078e0a09 */
[----:B------:R-:W-:-:S03]  /*02a0*/  I2FP.F32.S32 R9, R9 ;  /* 0x0000000900097245 */ /* 0x000fc60000201400 */
[C---:B------:R-:W-:Y:S01]  /*02b0*/  FADD R6, R0.reuse, 1 ;  /* 0x3f80000000067421 */ /* 0x040fe20000000000 */
[----:B------:R-:W-:Y:S01]  /*02c0*/  FADD R4, R0, -1 ;  /* 0xbf80000000047421 */ /* 0x000fe20000000000 */
[----:B------:R-:W-:-:S03]  /*02d0*/  FSEL R0, RZ, -24, P0 ;  /* 0xc1c00000ff007808 */ /* 0x000fc60000000000 */
[----:B------:R-:W-:Y:S01]  /*02e0*/  FADD R11, R4, R4 ;  /* 0x00000004040b7221 */ /* 0x000fe20000000000 */
[----:B------:R-:W0:Y:S01]  /*02f0*/  MUFU.RCP R6, R6 ;  /* 0x0000000600067308 */ /* 0x000e220000001000 */
[----:B------:R-:W-:Y:S02]  /*0300*/  FFMA R9, R9, 1.1920928955078125e-07, R0 ;  /* 0x3400000009097823 */ /* 0x000fe40000000000 */
[----:B0-----:R-:W-:-:S04]  /*0310*/  FMUL R8, R6, R11 ;  /* 0x0000000b06087220 */ /* 0x001fc80000400000 */
[----:B------:R-:W-:Y:S01]  /*0320*/  FADD R12, R4, -R8 ;  /* 0x80000008040c7221 */ /* 0x000fe20000000000 */
[C---:B------:R-:W-:Y:S01]  /*0330*/  FMUL R11, R8.reuse, R8 ;  /* 0x00000008080b7220 */ /* 0x040fe20000400000 */
[----:B------:R-:W-:Y:S02]  /*0340*/  FFMA R0, R8, 1.4426950216293334961, R9 ;  /* 0x3fb8aa3b08007823 */ /* 0x000fe40000000009 */
[----:B------:R-:W-:Y:S01]  /*0350*/  FADD R13, R12, R12 ;  /* 0x0000000c0c0d7221 */ /* 0x000fe20000000000 */
[----:B------:R-:W-:Y:S01]  /*0360*/  FFMA R12, R11, R14, 0.0032181653659790754318 ;  /* 0x3b52e7db0b0c7423 */ /* 0x000fe2000000000e */
[----:B------:R-:W-:Y:S02]  /*0370*/  FADD R9, R9, -R0 ;  /* 0x8000000009097221 */ /* 0x000fe40000000000 */
[----:B------:R-:W-:Y:S01]  /*0380*/  FFMA R13, R4, -R8, R13 ;  /* 0x80000008040d7223 */ /* 0x000fe2000000000d */
[----:B------:R-:W-:Y:S01]  /*0390*/  FFMA R12, R11, R12, 0.018033718690276145935 ;  /* 0x3c93bb730b0c7423 */ /* 0x000fe2000000000c */
[----:B------:R-:W-:-:S02]  /*03a0*/  FFMA R4, R8, 1.4426950216293334961, R9 ;  /* 0x3fb8aa3b08047823 */ /* 0x000fc40000000009 */
[----:B------:R-:W-:Y:S01]  /*03b0*/  FMUL R13, R6, R13 ;  /* 0x0000000d060d7220 */ /* 0x000fe20000400000 */
[----:B------:R-:W-:-:S03]  /*03c0*/  FFMA R12, R11, R12, 0.12022458761930465698 ;  /* 0x3df6384f0b0c7423 */ /* 0x000fc6000000000c */
[----:B------:R-:W-:Y:S01]  /*03d0*/  FFMA R9, R13, 1.4426950216293334961, R4 ;  /* 0x3fb8aa3b0d097823 */ /* 0x000fe20000000004 */
[----:B------:R-:W-:-:S03]  /*03e0*/  FMUL R11, R11, R12 ;  /* 0x0000000c0b0b7220 */ /* 0x000fc60000400000 */
[----:B------:R-:W-:Y:S01]  /*03f0*/  FFMA R4, R8, 1.9251366722983220825e-08, R9 ;  /* 0x32a55e3408047823 */ /* 0x000fe20000000009 */
[----:B------:R-:W-:-:S04]  /*0400*/  FMUL R6, R11, 3 ;  /* 0x404000000b067820 */ /* 0x000fc80000400000 */
[----:B------:R-:W-:Y:S01]  /*0410*/  FFMA R4, R13, R6, R4 ;  /* 0x000000060d047223 */ /* 0x000fe20000000004 */
[----:B------:R-:W-:-:S03]  /*0420*/  IMAD.MOV.U32 R13, RZ, RZ, 0x391fcb8e ;  /* 0x391fcb8eff0d7424 */ /* 0x000fc600078e00ff */
[----:B------:R-:W-:-:S04]  /*0430*/  FFMA R11, R8, R11, R4 ;  /* 0x0000000b080b7223 */ /* 0x000fc80000000004 */
[----:B------:R-:W-:-:S04]  /*0440*/  FADD R4, R0, R11 ;  /* 0x0000000b00047221 */ /* 0x000fc80000000000 */
[----:B------:R-:W-:Y:S01]  /*0450*/  FMUL R9, R4, R2 ;  /* 0x0000000204097220 */ /* 0x000fe20000400000 */
[----:B------:R-:W-:-:S03]  /*0460*/  FADD R0, -R0, R4 ;  /* 0x0000000400007221 */ /* 0x000fc60000000100 */
[----:B------:R-:W0:Y:S01]  /*0470*/  FRND R6, R9 ;  /* 0x0000000900067307 */ /* 0x000e220000201000 */
[----:B------:R-:W-:Y:S01]  /*0480*/  FADD R11, R11, -R0 ;  /* 0x800000000b0b7221 */ /* 0x000fe20000000000 */
[-C--:B------:R-:W-:Y:S01]  /*0490*/  FFMA R4, R4, R2.reuse, -R9 ;  /* 0x0000000204047223 */ /* 0x080fe20000000809 */
[----:B------:R-:W-:Y:S01]  /*04a0*/  FMUL R0, R2, 0.5 ;  /* 0x3f00000002007820 */ /* 0x000fe20000400000 */
[----:B------:R-:W-:Y:S02]  /*04b0*/  FSETP.GT.AND P1, PT, |R9|, 152, PT ;  /* 0x431800000900780b */ /* 0x000fe40003f24200 */
[----:B------:R-:W-:Y:S01]  /*04c0*/  FFMA R4, R11, R2, R4 ;  /* 0x000000020b047223 */ /* 0x000fe20000000004 */
[C---:B------:R-:W-:Y:S01]  /*04d0*/  FSETP.GEU.AND P2, PT, R9.reuse, RZ, PT ;  /* 0x000000ff0900720b */ /* 0x040fe20003f4e000 */
[----:B------:R-:W-:Y:S01]  /*04e0*/  F2I.NTZ R8, R9 ;  /* 0x0000000900087305 */ /* 0x000fe20000203100 */
[----:B0-----:R-:W-:Y:S01]  /*04f0*/  FADD R11, R9, -R6 ;  /* 0x80000006090b7221 */ /* 0x001fe20000000000 */
[----:B------:R-:W-:-:S06]  /*0500*/  FSETP.GT.AND P0, PT, R6, RZ, PT ;  /* 0x000000ff0600720b */ /* 0x000fcc0003f04000 */
[----:B------:R-:W0:Y:S01]  /*0510*/  FRND.TRUNC R0, R0 ;  /* 0x0000000000007307 */ /* 0x000e22000020d000 */
[----:B------:R-:W-:-:S04]  /*0520*/  FADD R4, R4, R11 ;  /* 0x0000000b04047221 */ /* 0x000fc80000000000 */
[----:B------:R-:W-:Y:S01]  /*0530*/  FFMA R11, R4, R13, 0.0013391353422775864601 ;  /* 0x3aaf85ed040b7423 */ /* 0x000fe2000000000d */
[----:B------:R-:W-:Y:S02]  /*0540*/  SEL R13, RZ, 0x83000000, P0 ;  /* 0x83000000ff0d7807 */ /* 0x000fe40000000000 */
[----:B------:R-:W-:Y:S01]  /*0550*/  FSETP.NEU.AND P0, PT, R2, RZ, PT ;  /* 0x000000ff0200720b */ /* 0x000fe20003f0d000 */
[----:B------:R-:W-:-:S03]  /*0560*/  FFMA R11, R4, R11, 0.0096188392490148544312 ;  /* 0x3c1d9856040b7423 */ /* 0x000fc6000000000b */
[----:B------:R-:W-:Y:S01]  /*0570*/  FSETP.EQ.OR P0, PT, R3, 1, !P0 ;  /* 0x3f8000000300780b */ /* 0x000fe20004702400 */
[----:B------:R-:W-:Y:S01]  /*0580*/  FFMA R11, R4, R11, 0.055503588169813156128 ;  /* 0x3d6357bb040b7423 */ /* 0x000fe2000000000b */
[----:B0-----:R-:W-:-:S03]  /*0590*/  FADD R9, R0, R0 ;  /* 0x0000000000097221 */ /* 0x001fc60000000000 */
[----:B------:R-:W-:-:S04]  /*05a0*/  FFMA R11, R4, R11, 0.24022644758224487305 ;  /* 0x3e75fdec040b7423 */ /* 0x000fc8000000000b */
[----:B------:R-:W-:-:S04]  /*05b0*/  FFMA R11, R4, R11, 0.69314718246459960938 ;  /* 0x3f317218040b7423 */ /* 0x000fc8000000000b */
[----:B------:R-:W-:Y:S01]  /*05c0*/  FFMA R11, R4, R11, 1 ;  /* 0x3f800000040b7423 */ /* 0x000fe2000000000b */
[----:B------:R-:W-:Y:S02]  /*05d0*/  VIADD R4, R13, 0x7f000000 ;  /* 0x7f0000000d047836 */ /* 0x000fe40000000000 */
[----:B------:R-:W-:Y:S02]  /*05e0*/  IMAD R13, R8, 0x800000, -R13 ;  /* 0x00800000080d7824 */ /* 0x000fe400078e0a0d */
[----:B------:R-:W-:-:S04]  /*05f0*/  FMUL R4, R11, R4 ;  /* 0x000000040b047220 */ /* 0x000fc80000400000 */
[----:B------:R-:W-:Y:S01]  /*0600*/  FMUL R4, R4, R13 ;  /* 0x0000000d04047220 */ /* 0x000fe20000400000 */
[----:B------:R-:W-:Y:S01]  /*0610*/  @P1 FSEL R4, RZ, +INF , !P2 ;  /* 0x7f800000ff041808 */ /* 0x000fe20005000000 */
[----:B------:R-:W-:Y:S06]  /*0620*/  @P0 BRA `(.L_x_3) ;  /* 0x0000000000600947 */ /* 0x000fec0003800000 */
[----:B------:R-:W-:-:S04]  /*0630*/  FSETP.NAN.AND P0, PT, |R2|, |R2|, PT ;  /* 0x400000020200720b */ /* 0x000fc80003f08200 */
[----:B------:R-:W-:-:S13]  /*0640*/  FSETP.NUM.AND P0, PT, |R3|, |R3|, !P0 ;  /* 0x400000030300720b */ /* 0x000fda0004707200 */
[----:B------:R-:W-:Y:S01]  /*0650*/  @!P0 FADD R7, R2, R3 ;  /* 0x0000000302078221 */ /* 0x000fe20000000000 */
[----:B------:R-:W-:Y:S06]  /*0660*/  @!P0 BRA `(.L_x_3) ;  /* 0x0000000000508947 */ /* 0x000fec0003800000 */
[----:B------:R-:W-:Y:S01]  /*0670*/  FSETP.NEU.AND P0, PT, |R3|, +INF , PT ;  /* 0x7f8000000300780b */ /* 0x000fe20003f0d200 */
[----:B------:R-:W-:Y:S01]  /*0680*/  FADD R9, -R9, R2 ;  /* 0x0000000209097221 */ /* 0x000fe20000000100 */
[----:B------:R-:W-:-:S13]  /*0690*/  FSETP.NEU.AND P1, PT, R3, RZ, PT ;  /* 0x000000ff0300720b */ /* 0x000fda0003f2d000 */
[----:B------:R-:W-:Y:S05]  /*06a0*/  @P0 BRA P1, `(.L_x_4) ;  /* 0x0000000000180947 */ /* 0x000fea0000800000 */
[----:B------:R-:W-:Y:S01]  /*06b0*/  FSETP.GEU.AND P1, PT, R2, RZ, PT ;  /* 0x000000ff0200720b */ /* 0x000fe20003f2e000 */
[----:B------:R-:W-:Y:S01]  /*06c0*/  FADD R7, R3, R3 ;  /* 0x0000000303077221 */ /* 0x000fe20000000000 */
[----:B------:R-:W-:-:S11]  /*06d0*/  FSETP.NEU.AND P0, PT, |R9|, 1, PT ;  /* 0x3f8000000900780b */ /* 0x000fd60003f0d200 */
[----:B------:R-:W-:-:S04]  /*06e0*/  @!P1 LOP3.LUT R7, R7, 0x7f800000, RZ, 0x3c, !PT ;  /* 0x7f80000007079812 */ /* 0x000fc800078e3cff */
[----:B------:R-:W-:Y:S01]  /*06f0*/  @P0 LOP3.LUT R7, R7, 0x7fffffff, RZ, 0xc0, !PT ;  /* 0x7fffffff07070812 */ /* 0x000fe200078ec0ff */
[----:B------:R-:W-:Y:S06]  /*0700*/  BRA `(.L_x_3) ;  /* 0x0000000000287947 */ /* 0x000fec0003800000 */
.L_x_4:
[----:B------:R-:W-:Y:S02]  /*0710*/  FSETP.NEU.AND P0, PT, |R2|, +INF , PT ;  /* 0x7f8000000200780b */ /* 0x000fe40003f0d200 */
[----:B------:R-:W-:-:S13]  /*0720*/  FSETP.EQ.AND P1, PT, R3, -1, PT ;  /* 0xbf8000000300780b */ /* 0x000fda0003f22000 */
[----:B------:R-:W-:Y:S05]  /*0730*/  @!P0 BRA P1, `(.L_x_3) ;  /* 0x00000000001c8947 */ /* 0x000fea0000800000 */
[----:B------:R-:W-:Y:S02]  /*0740*/  FSETP.GEU.AND P1, PT, R3, RZ, PT ;  /* 0x000000ff0300720b */ /* 0x000fe40003f2e000 */
[----:B------:R-:W-:-:S11]  /*0750*/  MOV R7, R4 ;  /* 0x0000000400077202 */ /* 0x000fd60000000f00 */
[----:B------:R-:W0:Y:S01]  /*0760*/  @!P1 FRND.FLOOR R3, R2 ;  /* 0x0000000200039307 */ /* 0x000e220000205000 */
[----:B------:R-:W-:-:S04]  /*0770*/  @!P1 FSETP.NEU.AND P2, PT, |R9|, 1, PT ;  /* 0x3f8000000900980b */ /* 0x000fc80003f4d200 */
[----:B------:R-:W-:Y:S02]  /*0780*/  @!P1 FSEL R0, R4, -R4, P2 ;  /* 0x8000000404009208 */ /* 0x000fe40001000000 */
[----:B0-----:R-:W-:-:S04]  /*0790*/  @!P1 FSETP.NEU.AND P0, PT, R2, R3, PT ;  /* 0x000000030200920b */ /* 0x001fc80003f0d000 */
[----:B------:R-:W-:-:S09]  /*07a0*/  @!P1 FSEL R7, R0, +QNAN , !P0 ;  /* 0x7fffffff00079808 */ /* 0x000fd20004000000 */
.L_x_3:
[----:B------:R-:W-:Y:S05]  /*07b0*/  BSYNC.RECONVERGENT B0 ;  /* 0x0000000000007941 */ /* 0x000fea0003800200 */
.L_x_2:
[----:B------:R-:W-:Y:S01]  /*07c0*/  I2FP.F32.S32 R0, R10 ;  /* 0x0000000a00007245 */ /* 0x000fe20000201400 */
[----:B------:R-:W0:Y:S01]  /*07d0*/  LDCU.64 UR6, c[0x0][0x358] ;  /* 0x00006b00ff0677ac */ /* 0x000e220008000a00 */
[----:B------:R-:W-:Y:S03]  /*07e0*/  BSSY.RECONVERGENT B0, `(.L_x_5) ;  /* 0x0000043000007945 */ /* 0x000fe60003800200 */
[----:B------:R-:W-:-:S04]  /*07f0*/  FMUL R7, R0, R7 ;  /* 0x0000000700077220 */ /* 0x000fc80000400000 */
[C---:B------:R-:W-:Y:S01]  /*0800*/  FMUL R0, R7.reuse, 0.63661974668502807617 ;  /* 0x3f22f98307007820 */ /* 0x040fe20000400000 */
[----:B------:R-:W-:-:S05]  /*0810*/  FSETP.GE.AND P0, PT, |R7|, 105615, PT ;  /* 0x47ce47800700780b */ /* 0x000fca0003f06200 */
[----:B------:R-:W1:Y:S02]  /*0820*/  F2I.NTZ R0, R0 ;  /* 0x0000000000007305 */ /* 0x000e640000203100 */
[----:B-1----:R-:W-:Y:S01]  /*0830*/  I2FP.F32.S32 R12, R0 ;  /* 0x00000000000c7245 */ /* 0x002fe20000201400 */
[----:B------:R-:W-:-:S04]  /*0840*/  IMAD.MOV.U32 R13, RZ, RZ, R0 ;  /* 0x000000ffff0d7224 */ /* 0x000fc800078e0000 */
[----:B------:R-:W-:-:S04]  /*0850*/  FFMA R3, R12, -1.5707962512969970703, R7 ;  /* 0xbfc90fda0c037823 */ /* 0x000fc80000000007 */
[----:B------:R-:W-:-:S04]  /*0860*/  FFMA R3, R12, -7.5497894158615963534e-08, R3 ;  /* 0xb3a221680c037823 */ /* 0x000fc80000000003 */
[----:B------:R-:W-:-:S04]  /*0870*/  FFMA R12, R12, -5.3903029534742383927e-15, R3 ;  /* 0xa7c234c50c0c7823 */ /* 0x000fc80000000003 */
[----:B------:R-:W-:Y:S01]  /*0880*/  IMAD.MOV.U32 R2, RZ, RZ, R12 ;  /* 0x000000ffff027224 */ /* 0x000fe200078e000c */
[----:B0-----:R-:W-:Y:S06]  /*0890*/  @!P0 BRA `(.L_x_6) ;  /* 0x0000000000dc8947 */ /* 0x001fec0003800000 */
[----:B------:R-:W-:-:S13]  /*08a0*/  FSETP.NEU.AND P0, PT, |R7|, +INF , PT ;  /* 0x7f8000000700780b */ /* 0x000fda0003f0d200 */
[----:B------:R-:W-:Y:S01]  /*08b0*/  @!P0 FMUL R2, RZ, R7 ;  /* 0x00000007ff028220 */ /* 0x000fe20000400000 */
[----:B------:R-:W-:Y:S01]  /*08c0*/  @!P0 IMAD.MOV.U32 R0, RZ, RZ, RZ ;  /* 0x000000ffff008224 */ /* 0x000fe200078e00ff */
[----:B------:R-:W-:Y:S06]  /*08d0*/  @!P0 BRA `(.L_x_6) ;  /* 0x0000000000cc8947 */ /* 0x000fec0003800000 */
[----:B------:R-:W-:Y:S01]  /*08e0*/  IMAD.SHL.U32 R2, R7, 0x100, RZ ;  /* 0x0000010007027824 */ /* 0x000fe200078e00ff */
[----:B------:R-:W-:Y:S01]  /*08f0*/  MOV R0, R1 ;  /* 0x0000000100007202 */ /* 0x000fe20000000f00 */
[----:B------:R-:W-:Y:S01]  /*0900*/  IMAD.MOV.U32 R6, RZ, RZ, RZ ;  /* 0x000000ffff067224 */ /* 0x000fe200078e00ff */
[----:B------:R-:W0:Y:S02]  /*0910*/  LDCU.64 UR8, c[0x4][URZ] ;  /* 0x01000000ff0877ac */ /* 0x000e240008000a00 */
[----:B------:R-:W-:Y:S01]  /*0920*/  LOP3.LUT R15, R2, 0x80000000, RZ, 0xfc, !PT ;  /* 0x80000000020f7812 */ /* 0x000fe200078efcff */
[----:B------:R-:W-:Y:S01]  /*0930*/  UMOV UR5, URZ ;  /* 0x000000ff00057c82 */ /* 0x000fe20008000000 */
[----:B------:R-:W-:-:S05]  /*0940*/  UMOV UR4, URZ ;  /* 0x000000ff00047c82 */ /* 0x000fca0008000000 */
.L_x_7:
[----:B0-----:R-:W-:Y:S02]  /*0950*/  IMAD.U32 R8, RZ, RZ, UR8 ;  /* 0x00000008ff087e24 */ /* 0x001fe4000f8e00ff */
[----:B------:R-:W-:-:S05]  /*0960*/  IMAD.U32 R9, RZ, RZ, UR9 ;  /* 0x00000009ff097e24 */ /* 0x000fca000f8e00ff */
[----:B------:R-:W2:Y:S01]  /*0970*/  LDG.E.CONSTANT R2, desc[UR6][R8.64] ;  /* 0x0000000608027981 */ /* 0x000ea2000c1e9900 */
[----:B------:R-:W-:Y:S02]  /*0980*/  UIADD3 UR8, UP0, UPT, UR8, 0x4, URZ ;  /* 0x0000000408087890 */ /* 0x000fe4000ff1e0ff */
[----:B------:R-:W-:Y:S02]  /*0990*/  UIADD3 UR4, UPT, UPT, UR4, 0x1, URZ ;  /* 0x0000000104047890 */ /* 0x000fe4000fffe0ff */
[----:B------:R-:W-:Y:S02]  /*09a0*/  UIADD3.X UR9, UPT, UPT, URZ, UR9, URZ, UP0, !UPT ;  /* 0x00000009ff097290 */ /* 0x000fe400087fe4ff */
[----:B------:R-:W-:Y:S01]  /*09b0*/  UISETP.NE.AND UP0, UPT, UR4, 0x6, UPT ;  /* 0x000000060400788c */ /* 0x000fe2000bf05270 */
[----:B--2---:R-:W-:-:S03]  /*09c0*/  IMAD.WIDE.U32 R2, R2, R15, RZ ;  /* 0x0000000f02027225 */ /* 0x004fc600078e00ff */
[----:B------:R-:W-:-:S04]  /*09d0*/  IADD3 R11, P0, PT, R2, R6, RZ ;  /* 0x00000006020b7210 */ /* 0x000fc80007f1e0ff */
[----:B------:R-:W-:Y:S01]  /*09e0*/  IADD3.X R6, PT, PT, R3, UR5, RZ, P0, !PT ;  /* 0x0000000503067c10 */ /* 0x000fe200087fe4ff */
[----:B------:R0:W-:Y:S02]  /*09f0*/  STL [R0], R11 ;  /* 0x0000000b00007387 */ /* 0x0001e40000100800 */
[----:B0-----:R-:W-:Y:S01]  /*0a00*/  VIADD R0, R0, 0x4 ;  /* 0x0000000400007836 */ /* 0x001fe20000000000 */
[----:B------:R-:W-:Y:S06]  /*0a10*/  BRA.U UP0, `(.L_x_7) ;  /* 0xfffffffd00cc7547 */ /* 0x000fec000b83ffff */
[----:B------:R-:W-:Y:S01]  /*0a20*/  SHF.R.U32.HI R4, RZ, 0x17, R7 ;  /* 0x00000017ff047819 */ /* 0x000fe20000011607 */
[----:B------:R0:W-:Y:S03]  /*0a30*/  STL [R1+0x18], R6 ;  /* 0x0000180601007387 */ /* 0x0001e60000100800 */
[C---:B------:R-:W-:Y:S02]  /*0a40*/  LOP3.LUT R0, R4.reuse, 0xe0, RZ, 0xc0, !PT ;  /* 0x000000e004007812 */ /* 0x040fe400078ec0ff */
[----:B------:R-:W-:-:S03]  /*0a50*/  LOP3.LUT P0, RZ, R4, 0x1f, RZ, 0xc0, !PT ;  /* 0x0000001f04ff7812 */ /* 0x000fc6000780c0ff */
[----:B------:R-:W-:-:S05]  /*0a60*/  VIADD R0, R0, 0xffffff80 ;  /* 0xffffff8000007836 */ /* 0x000fca0000000000 */
[----:B------:R-:W-:-:S05]  /*0a70*/  SHF.R.U32.HI R0, RZ, 0x5, R0 ;  /* 0x00000005ff007819 */ /* 0x000fca0000011600 */
[----:B------:R-:W-:-:S05]  /*0a80*/  IMAD R11, R0, -0x4, R1 ;  /* 0xfffffffc000b7824 */ /* 0x000fca00078e0201 */
[----:B------:R-:W2:Y:S04]  /*0a90*/  LDL R0, [R11+0x18] ;  /* 0x000018000b007983 */ /* 0x000ea80000100800 */
[----:B------:R-:W2:Y:S04]  /*0aa0*/  LDL R3, [R11+0x14] ;  /* 0x000014000b037983 */ /* 0x000ea80000100800 */
[----:B------:R-:W3:Y:S01]  /*0ab0*/  @P0 LDL R2, [R11+0x10] ;  /* 0x000010000b020983 */ /* 0x000ee20000100800 */
[----:B------:R-:W-:Y:S01]  /*0ac0*/  LOP3.LUT R4, R4, 0x1f, RZ, 0xc0, !PT ;  /* 0x0000001f04047812 */ /* 0x000fe200078ec0ff */
[----:B------:R-:W-:Y:S01]  /*0ad0*/  UMOV UR4, 0x54442d19 ;  /* 0x54442d1900047882 */ /* 0x000fe20000000000 */
[----:B------:R-:W-:-:S02]  /*0ae0*/  UMOV UR5, 0x3bf921fb ;  /* 0x3bf921fb00057882 */ /* 0x000fc40000000000 */
[-C--:B--2---:R-:W-:Y:S02]  /*0af0*/  @P0 SHF.L.W.U32.HI R0, R3, R4.reuse, R0 ;  /* 0x0000000403000219 */ /* 0x084fe40000010e00 */
[----:B---3--:R-:W-:Y:S02]  /*0b00*/  @P0 SHF.L.W.U32.HI R3, R2, R4, R3 ;  /* 0x0000000402030219 */ /* 0x008fe40000010e03 */
[----:B------:R-:W-:Y:S02]  /*0b10*/  ISETP.GE.AND P0, PT, R7, RZ, PT ;  /* 0x000000ff0700720c */ /* 0x000fe40003f06270 */
[C---:B------:R-:W-:Y:S01]  /*0b20*/  SHF.L.W.U32.HI R2, R3.reuse, 0x2, R0 ;  /* 0x0000000203027819 */ /* 0x040fe20000010e00 */
[----:B------:R-:W-:-:S03]  /*0b30*/  IMAD.SHL.U32 R3, R3, 0x4, RZ ;  /* 0x0000000403037824 */ /* 0x000fc600078e00ff */
[----:B------:R-:W-:-:S04]  /*0b40*/  SHF.R.S32.HI R4, RZ, 0x1f, R2 ;  /* 0x0000001fff047819 */ /* 0x000fc80000011402 */
[C---:B------:R-:W-:Y:S02]  /*0b50*/  LOP3.LUT R8, R4.reuse, R3, RZ, 0x3c, !PT ;  /* 0x0000000304087212 */ /* 0x040fe400078e3cff */
[----:B------:R-:W-:Y:S02]  /*0b60*/  LOP3.LUT R9, R4, R2, RZ, 0x3c, !PT ;  /* 0x0000000204097212 */ /* 0x000fe400078e3cff */
[----:B------:R-:W-:Y:S02]  /*0b70*/  SHF.R.U32.HI R3, RZ, 0x1e, R0 ;  /* 0x0000001eff037819 */ /* 0x000fe40000011600 */
[C---:B------:R-:W-:Y:S02]  /*0b80*/  LOP3.LUT R4, R2.reuse, R7, RZ, 0x3c, !PT ;  /* 0x0000000702047212 */ /* 0x040fe400078e3cff */
[----:B------:R-:W1:Y:S01]  /*0b90*/  I2F.F64.S64 R8, R8 ;  /* 0x0000000800087312 */ /* 0x000e620000301c00 */
[----:B------:R-:W-:Y:S02]  /*0ba0*/  LEA.HI R0, R2, R3, RZ, 0x1 ;  /* 0x0000000302007211 */ /* 0x000fe400078f08ff */
[----:B------:R-:W-:-:S02]  /*0bb0*/  ISETP.GE.AND P1, PT, R4, RZ, PT ;  /* 0x000000ff0400720c */ /* 0x000fc40003f26270 */
[----:B------:R-:W-:-:S05]  /*0bc0*/  IADD3 R2, PT, PT, -R0, RZ, RZ ;  /* 0x000000ff00027210 */ /* 0x000fca0007ffe1ff */
[----:B------:R-:W-:Y:S01]  /*0bd0*/  @!P0 IMAD.MOV.U32 R0, RZ, RZ, R2 ;  /* 0x000000ffff008224 */ /* 0x000fe200078e0002 */
[----:B-1----:R-:W-:-:S10]  /*0be0*/  DMUL R14, R8, UR4 ;  /* 0x00000004080e7c28 */ /* 0x002fd40008000000 */
[----:B------:R-:W1:Y:S02]  /*0bf0*/  F2F.F32.F64 R14, R14 ;  /* 0x0000000e000e7310 */ /* 0x000e640000301000 */
[----:B01----:R-:W-:-:S07]  /*0c00*/  FSEL R2, -R14, R14, !P1 ;  /* 0x0000000e0e027208 */ /* 0x003fce0004800100 */
.L_x_6:
[----:B------:R-:W-:Y:S05]  /*0c10*/  BSYNC.RECONVERGENT B0 ;  /* 0x0000000000007941 */ /* 0x000fea0003800200 */
.L_x_5:
[----:B------:R-:W-:Y:S01]  /*0c20*/  LOP3.LUT R6, R0, 0x1, RZ, 0xc0, !PT ;  /* 0x0000000100067812 */ /* 0x000fe200078ec0ff */
[----:B------:R-:W-:Y:S02]  /*0c30*/  IMAD.MOV.U32 R14, RZ, RZ, 0x37cbac00 ;  /* 0x37cbac00ff0e7424 */ /* 0x000fe400078e00ff */
[----:B------:R-:W-:Y:S01]  /*0c40*/  FMUL R3, R2, R2 ;  /* 0x0000000202037220 */ /* 0x000fe20000400000 */
[----:B------:R-:W-:Y:S01]  /*0c50*/  VIADD R0, R0, 0x1 ;  /* 0x0000000100007836 */ /* 0x000fe20000000000 */
[----:B------:R-:W-:Y:S01]  /*0c60*/  ISETP.NE.U32.AND P0, PT, R6, 0x1, PT ;  /* 0x000000010600780c */ /* 0x000fe20003f05070 */
[----:B------:R-:W-:Y:S02]  /*0c70*/  IMAD.MOV.U32 R6, RZ, RZ, 0x3c0885e4 ;  /* 0x3c0885e4ff067424 */ /* 0x000fe400078e00ff */
[----:B------:R-:W-:Y:S01]  /*0c80*/  FFMA R4, R3, R14, -0.0013887860113754868507 ;  /* 0xbab607ed03047423 */ /* 0x000fe2000000000e */
[----:B------:R-:W-:Y:S01]  /*0c90*/  IMAD.MOV.U32 R9, RZ, RZ, 0x3e2aaaa8 ;  /* 0x3e2aaaa8ff097424 */ /* 0x000fe200078e00ff */
[----:B------:R-:W-:Y:S01]  /*0ca0*/  LOP3.LUT P1, RZ, R0, 0x2, RZ, 0xc0, !PT ;  /* 0x0000000200ff7812 */ /* 0x000fe2000782c0ff */
[----:B------:R-:W-:Y:S01]  /*0cb0*/  BSSY.RECONVERGENT B0, `(.L_x_8) ;  /* 0x0000043000007945 */ /* 0x000fe20003800200 */
[----:B------:R-:W-:-:S02]  /*0cc0*/  FSEL R6, R6, 0.041666727513074874878, !P0 ;  /* 0x3d2aaabb06067808 */ /* 0x000fc40004000000 */
[----:B------:R-:W-:Y:S02]  /*0cd0*/  FSEL R4, R4, -0.00019574658654164522886, P0 ;  /* 0xb94d415304047808 */ /* 0x000fe40000000000 */
[----:B------:R-:W-:Y:S02]  /*0ce0*/  FSEL R0, R2, 1, !P0 ;  /* 0x3f80000002007808 */ /* 0x000fe40004000000 */
[----:B------:R-:W-:Y:S01]  /*0cf0*/  FSEL R9, -R9, -0.4999999701976776123, !P0 ;  /* 0xbeffffff09097808 */ /* 0x000fe20004000100 */
[----:B------:R-:W-:Y:S01]  /*0d00*/  FFMA R4, R3, R4, R6 ;  /* 0x0000000403047223 */ /* 0x000fe20000000006 */
[----:B------:R-:W-:Y:S01]  /*0d10*/  FSETP.GE.AND P0, PT, |R7|, 105615, PT ;  /* 0x47ce47800700780b */ /* 0x000fe20003f06200 */
[C---:B------:R-:W-:Y:S02]  /*0d20*/  FFMA R11, R3.reuse, R0, RZ ;  /* 0x00000000030b7223 */ /* 0x040fe400000000ff */
[----:B------:R-:W-:-:S04]  /*0d30*/  FFMA R4, R3, R4, R9 ;  /* 0x0000000403047223 */ /* 0x000fc80000000009 */
[----:B------:R-:W-:-:S04]  /*0d40*/  FFMA R11, R11, R4, R0 ;  /* 0x000000040b0b7223 */ /* 0x000fc80000000000 */
[----:B------:R-:W-:Y:S02]  /*0d50*/  @P1 FADD R11, RZ, -R11 ;  /* 0x8000000bff0b1221 */ /* 0x000fe40000000000 */
[----:B------:R-:W-:Y:S05]  /*0d60*/  @!P0 BRA `(.L_x_9) ;  /* 0x0000000000dc8947 */ /* 0x000fea0003800000 */
[----:B------:R-:W-:-:S13]  /*0d70*/  FSETP.NEU.AND P0, PT, |R7|, +INF , PT ;  /* 0x7f8000000700780b */ /* 0x000fda0003f0d200 */
[----:B------:R-:W-:Y:S01]  /*0d80*/  @!P0 FMUL R12, RZ, R7 ;  /* 0x00000007ff0c8220 */ /* 0x000fe20000400000 */
[----:B------:R-:W-:Y:S01]  /*0d90*/  @!P0 MOV R13, RZ ;  /* 0x000000ff000d8202 */ /* 0x000fe20000000f00 */
[----:B------:R-:W-:Y:S06]  /*0da0*/  @!P0 BRA `(.L_x_9) ;  /* 0x0000000000cc8947 */ /* 0x000fec0003800000 */
[----:B------:R-:W-:Y:S01]  /*0db0*/  IMAD.SHL.U32 R2, R7, 0x100, RZ ;  /* 0x0000010007027824 */ /* 0x000fe200078e00ff */
[----:B------:R-:W0:Y:S01]  /*0dc0*/  LDCU.64 UR8, c[0x4][URZ] ;  /* 0x01000000ff0877ac */ /* 0x000e220008000a00 */
[----:B------:R-:W-:Y:S02]  /*0dd0*/  IMAD.MOV.U32 R6, RZ, RZ, RZ ;  /* 0x000000ffff067224 */ /* 0x000fe400078e00ff */
[----:B------:R-:W-:Y:S01]  /*0de0*/  IMAD.MOV.U32 R0, RZ, RZ, R1 ;  /* 0x000000ffff007224 */ /* 0x000fe200078e0001 */
[----:B------:R-:W-:Y:S01]  /*0df0*/  LOP3.LUT R15, R2, 0x80000000, RZ, 0xfc, !PT ;  /* 0x80000000020f7812 */ /* 0x000fe200078efcff */
[----:B------:R-:W-:Y:S01]  /*0e00*/  UMOV UR5, URZ ;  /* 0x000000ff00057c82 */ /* 0x000fe20008000000 */
[----:B------:R-:W-:-:S05]  /*0e10*/  UMOV UR4, URZ ;  /* 0x000000ff00047c82 */ /* 0x000fca0008000000 */
.L_x_10:
        /* <DEDUP_REMOVED lines=11> */
[----:B0-----:R-:W-:Y:S01]  /*0ed0*/  IADD3 R0, PT, PT, R0, 0x4, RZ ;  /* 0x0000000400007810 */ /* 0x001fe20007ffe0ff */
        /* <DEDUP_REMOVED lines=13> */
[----:B------:R-:W-:Y:S01]  /*0fb0*/  UMOV UR5, 0x3bf921fb ;  /* 0x3bf921fb00057882 */ /* 0x000fe20000000000 */
[----:B------:R-:W-:-:S02]  /*0fc0*/  ISETP.GE.AND P1, PT, R7, RZ, PT ;  /* 0x000000ff0700720c */ /* 0x000fc40003f26270 */
[-C--:B--2---:R-:W-:Y:S02]  /*0fd0*/  @P0 SHF.L.W.U32.HI R0, R3, R4.reuse, R0 ;  /* 0x0000000403000219 */ /* 0x084fe40000010e00 */
[----:B---3--:R-:W-:Y:S02]  /*0fe0*/  @P0 SHF.L.W.U32.HI R3, R2, R4, R3 ;  /* 0x0000000402030219 */ /* 0x008fe40000010e03 */
[--C-:B------:R-:W-:Y:S02]  /*0ff0*/  SHF.R.U32.HI R13, RZ, 0x1e, R0.reuse ;  /* 0x0000001eff0d7819 */ /* 0x100fe40000011600 */
[C---:B------:R-:W-:Y:S01]  /*1000*/  SHF.L.W.U32.HI R2, R3.reuse, 0x2, R0 ;  /* 0x0000000203027819 */ /* 0x040fe20000010e00 */
[----:B------:R-:W-:-:S03]  /*1010*/  IMAD.SHL.U32 R3, R3, 0x4, RZ ;  /* 0x0000000403037824 */ /* 0x000fc600078e00ff */
[----:B------:R-:W-:Y:S02]  /*1020*/  SHF.R.S32.HI R4, RZ, 0x1f, R2 ;  /* 0x0000001fff047819 */ /* 0x000fe40000011402 */
[----:B------:R-:W-:Y:S02]  /*1030*/  LEA.HI R13, R2, R13, RZ, 0x1 ;  /* 0x0000000d020d7211 */ /* 0x000fe400078f08ff */
[C---:B------:R-:W-:Y:S02]  /*1040*/  LOP3.LUT R8, R4.reuse, R3, RZ, 0x3c, !PT ;  /* 0x0000000304087212 */ /* 0x040fe400078e3cff */
[----:B------:R-:W-:Y:S01]  /*1050*/  LOP3.LUT R9, R4, R2, RZ, 0x3c, !PT ;  /* 0x0000000204097212 */ /* 0x000fe200078e3cff */
[----:B------:R-:W-:Y:S01]  /*1060*/  IMAD.MOV R0, RZ, RZ, -R13 ;  /* 0x000000ffff007224 */ /* 0x000fe200078e0a0d */
[----:B------:R-:W-:-:S03]  /*1070*/  LOP3.LUT R7, R2, R7, RZ, 0x3c, !PT ;  /* 0x0000000702077212 */ /* 0x000fc600078e3cff */
[----:B------:R-:W-:Y:S01]  /*1080*/  @!P1 IMAD.MOV.U32 R13, RZ, RZ, R0 ;  /* 0x000000ffff0d9224 */ /* 0x000fe200078e0000 */
[----:B------:R-:W1:Y:S01]  /*1090*/  I2F.F64.S64 R8, R8 ;  /* 0x0000000800087312 */ /* 0x000e620000301c00 */
[----:B------:R-:W-:Y:S01]  /*10a0*/  ISETP.GE.AND P0, PT, R7, RZ, PT ;  /* 0x000000ff0700720c */ /* 0x000fe20003f06270 */
[----:B-1----:R-:W-:-:S10]  /*10b0*/  DMUL R16, R8, UR4 ;  /* 0x0000000408107c28 */ /* 0x002fd40008000000 */
[----:B------:R-:W1:Y:S02]  /*10c0*/  F2F.F32.F64 R16, R16 ;  /* 0x0000001000107310 */ /* 0x000e640000301000 */
[----:B01----:R-:W-:-:S07]  /*10d0*/  FSEL R12, -R16, R16, !P0 ;  /* 0x00000010100c7208 */ /* 0x003fce0004000100 */
.L_x_9:
[----:B------:R-:W-:Y:S05]  /*10e0*/  BSYNC.RECONVERGENT B0 ;  /* 0x0000000000007941 */ /* 0x000fea0003800200 */
.L_x_8:
[----:B------:R-:W0:Y:S01]  /*10f0*/  LDC.64 R2, c[0x0][0x380] ;  /* 0x0000e000ff027b82 */ /* 0x000e220000000a00 */
[----:B------:R-:W1:Y:S02]  /*1100*/  LDCU UR4, c[0x0][0x394] ;  /* 0x00007280ff0477ac */ /* 0x000e640008000800 */
[----:B-1----:R-:W-:-:S04]  /*1110*/  IMAD R9, R10, UR4, R5 ;  /* 0x000000040a097c24 */ /* 0x002fc8000f8e0205 */
[----:B0-----:R-:W-:-:S04]  /*1120*/  IMAD.WIDE R4, R9, 0x4, R2 ;  /* 0x0000000409047825 */ /* 0x001fc800078e0202 */
[----:B------:R-:W-:Y:S01]  /*1130*/  FMUL R7, R12, R12 ;  /* 0x0000000c0c077220 */ /* 0x000fe20000400000 */
[----:B------:R-:W-:Y:S01]  /*1140*/  LOP3.LUT R0, R13, 0x1, RZ, 0xc0, !PT ;  /* 0x000000010d007812 */ /* 0x000fe200078ec0ff */
[----:B------:R-:W0:Y:S01]  /*1150*/  LDC.64 R2, c[0x0][0x388] ;  /* 0x0000e200ff027b82 */ /* 0x000e220000000a00 */
[----:B------:R-:W2:Y:S04]  /*1160*/  LDG.E.CONSTANT R8, desc[UR6][R4.64+0x4] ;  /* 0x0000040604087981 */ /* 0x000ea8000c1e9900 */
[----:B------:R1:W3:Y:S01]  /*1170*/  LDG.E.CONSTANT R6, desc[UR6][R4.64] ;  /* 0x0000000604067981 */ /* 0x0002e2000c1e9900 */
[----:B------:R-:W-:Y:S01]  /*1180*/  FFMA R14, R7, R14, -0.0013887860113754868507 ;  /* 0xbab607ed070e7423 */ /* 0x000fe2000000000e */
[----:B------:R-:W-:Y:S01]  /*1190*/  ISETP.NE.U32.AND P0, PT, R0, 0x1, PT ;  /* 0x000000010000780c */ /* 0x000fe20003f05070 */
[----:B------:R-:W-:Y:S01]  /*11a0*/  IMAD.MOV.U32 R10, RZ, RZ, 0x3effffff ;  /* 0x3effffffff0a7424 */ /* 0x000fe200078e00ff */
[----:B------:R-:W-:-:S02]  /*11b0*/  MOV R0, 0x3d2aaabb ;  /* 0x3d2aaabb00007802 */ /* 0x000fc40000000f00 */
[----:B------:R-:W-:Y:S02]  /*11c0*/  FSEL R14, R14, -0.00019574658654164522886, !P0 ;  /* 0xb94d41530e0e7808 */ /* 0x000fe40004000000 */
[----:B------:R-:W-:Y:S02]  /*11d0*/  FSEL R0, R0, 0.0083327032625675201416, !P0 ;  /* 0x3c0885e400007808 */ /* 0x000fe40004000000 */
[----:B-1----:R-:W-:Y:S02]  /*11e0*/  FSEL R5, -R10, -0.16666662693023681641, !P0 ;  /* 0xbe2aaaa80a057808 */ /* 0x002fe40004000100 */
[----:B------:R-:W-:Y:S01]  /*11f0*/  LOP3.LUT P1, RZ, R13, 0x2, RZ, 0xc0, !PT ;  /* 0x000000020dff7812 */ /* 0x000fe2000782c0ff */
[----:B------:R-:W-:Y:S01]  /*1200*/  FFMA R14, R7, R14, R0 ;  /* 0x0000000e070e7223 */ /* 0x000fe20000000000 */
[----:B------:R-:W-:-:S03]  /*1210*/  FSEL R0, R12, 1, P0 ;  /* 0x3f8000000c007808 */ /* 0x000fc60000000000 */
[----:B------:R-:W-:Y:S01]  /*1220*/  FFMA R5, R7, R14, R5 ;  /* 0x0000000e07057223 */ /* 0x000fe20000000005 */
[----:B0-----:R-:W-:-:S04]  /*1230*/  IMAD.WIDE R2, R9, 0x4, R2 ;  /* 0x0000000409027825 */ /* 0x001fc800078e0202 */
[----:B------:R-:W-:-:S04]  /*1240*/  FFMA R7, R7, R0, RZ ;  /* 0x0000000007077223 */ /* 0x000fc800000000ff */
[----:B------:R-:W-:-:S04]  /*1250*/  FFMA R0, R7, R5, R0 ;  /* 0x0000000507007223 */ /* 0x000fc80000000000 */
[----:B------:R-:W-:-:S04]  /*1260*/  @P1 FADD R0, RZ, -R0 ;  /* 0x80000000ff001221 */ /* 0x000fc80000000000 */
[C---:B--2---:R-:W-:Y:S01]  /*1270*/  FMUL R4, R0.reuse, R8 ;  /* 0x0000000800047220 */ /* 0x044fe20000400000 */
[----:B---3--:R-:W-:-:S03]  /*1280*/  FMUL R7, R0, R6 ;  /* 0x0000000600077220 */ /* 0x008fc60000400000 */
[C---:B------:R-:W-:Y:S01]  /*1290*/  FFMA R5, R11.reuse, R6, -R4 ;  /* 0x000000060b057223 */ /* 0x040fe20000000804 */
[----:B------:R-:W-:-:S04]  /*12a0*/  FFMA R7, R11, R8, R7 ;  /* 0x000000080b077223 */ /* 0x000fc80000000007 */
[----:B------:R-:W-:Y:S04]  /*12b0*/  STG.E desc[UR6][R2.64], R5 ;  /* 0x0000000502007986 */ /* 0x000fe8000c101906 */
[----:B------:R-:W-:Y:S01]  /*12c0*/  STG.E desc[UR6][R2.64+0x4], R7 ;  /* 0x0000040702007986 */ /* 0x000fe2000c101906 */
[----:B------:R-:W-:Y:S05]  /*12d0*/  EXIT ;  /* 0x000000000000794d */ /* 0x000fea0003800000 */
        .weak           $__internal_0_$__cuda_sm3x_div_rn_noftz_f32_slowpath
        .type           $__internal_0_$__cuda_sm3x_div_rn_noftz_f32_slowpath,@function
        .size           $__internal_0_$__cuda_sm3x_div_rn_noftz_f32_slowpath,(.L_x_23 - $__internal_0_$__cuda_sm3x_div_rn_noftz_f32_slowpath)
$__internal_0_$__cuda_sm3x_div_rn_noftz_f32_slowpath:
[----:B------:R-:W-:Y:S01]  /*12e0*/  SHF.R.U32.HI R4, RZ, 0x17, R9 ;  /* 0x00000017ff047819 */ /* 0x000fe20000011609 */
[----:B------:R-:W-:Y:S01]  /*12f0*/  BSSY.RECONVERGENT B1, `(.L_x_11) ;  /* 0x0000063000017945 */ /* 0x000fe20003800200 */
[----:B------:R-:W-:Y:S02]  /*1300*/  SHF.R.U32.HI R0, RZ, 0x17, R3 ;  /* 0x00000017ff007819 */ /* 0x000fe40000011603 */
[----:B------:R-:W-:Y:S02]  /*1310*/  LOP3.LUT R6, R4, 0xff, RZ, 0xc0, !PT ;  /* 0x000000ff04067812 */ /* 0x000fe400078ec0ff */
[----:B------:R-:W-:-:S03]  /*1320*/  LOP3.LUT R4, R0, 0xff, RZ, 0xc0, !PT ;  /* 0x000000ff00047812 */ /* 0x000fc600078ec0ff */
[----:B------:R-:W-:Y:S02]  /*1330*/  VIADD R12, R6, 0xffffffff ;  /* 0xffffffff060c7836 */ /* 0x000fe40000000000 */
[----:B------:R-:W-:-:S03]  /*1340*/  VIADD R11, R4, 0xffffffff ;  /* 0xffffffff040b7836 */ /* 0x000fc60000000000 */
[----:B------:R-:W-:-:S04]  /*1350*/  ISETP.GT.U32.AND P0, PT, R12, 0xfd, PT ;  /* 0x000000fd0c00780c */ /* 0x000fc80003f04070 */
[----:B------:R-:W-:-:S13]  /*1360*/  ISETP.GT.U32.OR P0, PT, R11, 0xfd, P0 ;  /* 0x000000fd0b00780c */ /* 0x000fda0000704470 */
[----:B------:R-:W-:Y:S01]  /*1370*/  @!P0 IMAD.MOV.U32 R8, RZ, RZ, RZ ;  /* 0x000000ffff088224 */ /* 0x000fe200078e00ff */
[----:B------:R-:W-:Y:S06]  /*1380*/  @!P0 BRA `(.L_x_12) ;  /* 0x0000000000608947 */ /* 0x000fec0003800000 */
[----:B------:R-:W-:Y:S02]  /*1390*/  FSETP.GTU.FTZ.AND P0, PT, |R3|, +INF , PT ;  /* 0x7f8000000300780b */ /* 0x000fe40003f1c200 */
[----:B------:R-:W-:Y:S02]  /*13a0*/  FSETP.GTU.FTZ.AND P1, PT, |R9|, +INF , PT ;  /* 0x7f8000000900780b */ /* 0x000fe40003f3c200 */
[----:B------:R-:W-:Y:S02]  /*13b0*/  MOV R0, R9 ;  /* 0x0000000900007202 */ /* 0x000fe40000000f00 */
[----:B------:R-:W-:-:S13]  /*13c0*/  PLOP3.LUT P0, PT, P0, P1, PT, 0xf8, 0x8f ;  /* 0x00000000008f781c */ /* 0x000fda0000703f70 */
[----:B------:R-:W-:Y:S05]  /*13d0*/  @P0 BRA `(.L_x_13) ;  /* 0x00000004004c0947 */ /* 0x000fea0003800000 */
[----:B------:R-:W-:-:S13]  /*13e0*/  LOP3.LUT P0, RZ, R9, 0x7fffffff, R3, 0xc8, !PT ;  /* 0x7fffffff09ff7812 */ /* 0x000fda000780c803 */
[----:B------:R-:W-:Y:S05]  /*13f0*/  @!P0 BRA `(.L_x_14) ;  /* 0x00000004003c8947 */ /* 0x000fea0003800000 */
[C---:B------:R-:W-:Y:S02]  /*1400*/  FSETP.NEU.FTZ.AND P2, PT, |R3|.reuse, +INF , PT ;  /* 0x7f8000000300780b */ /* 0x040fe40003f5d200 */
[----:B------:R-:W-:Y:S02]  /*1410*/  FSETP.NEU.FTZ.AND P1, PT, |R0|, +INF , PT ;  /* 0x7f8000000000780b */ /* 0x000fe40003f3d200 */
[----:B------:R-:W-:-:S11]  /*1420*/  FSETP.NEU.FTZ.AND P0, PT, |R3|, +INF , PT ;  /* 0x7f8000000300780b */ /* 0x000fd60003f1d200 */
[----:B------:R-:W-:Y:S05]  /*1430*/  @!P1 BRA !P2, `(.L_x_14) ;  /* 0x00000004002c9947 */ /* 0x000fea0005000000 */
[----:B------:R-:W-:-:S04]  /*1440*/  LOP3.LUT P2, RZ, R3, 0x7fffffff, RZ, 0xc0, !PT ;  /* 0x7fffffff03ff7812 */ /* 0x000fc8000784c0ff */
[----:B------:R-:W-:-:S13]  /*1450*/  PLOP3.LUT P1, PT, P1, P2, PT, 0x2f, 0xf2 ;  /* 0x0000000000f2781c */ /* 0x000fda0000f24577 */
[----:B------:R-:W-:Y:S05]  /*1460*/  @P1 BRA `(.L_x_15) ;  /* 0x0000000400181947 */ /* 0x000fea0003800000 */
[----:B------:R-:W-:-:S04]  /*1470*/  LOP3.LUT P1, RZ, R9, 0x7fffffff, RZ, 0xc0, !PT ;  /* 0x7fffffff09ff7812 */ /* 0x000fc8000782c0ff */
[----:B------:R-:W-:-:S13]  /*1480*/  PLOP3.LUT P0, PT, P0, P1, PT, 0x2f, 0xf2 ;  /* 0x0000000000f2781c */ /* 0x000fda0000702577 */
[----:B------:R-:W-:Y:S05]  /*1490*/  @P0 BRA `(.L_x_16) ;  /* 0x0000000400000947 */ /* 0x000fea0003800000 */
[----:B------:R-:W-:Y:S02]  /*14a0*/  ISETP.GE.AND P0, PT, R11, RZ, PT ;  /* 0x000000ff0b00720c */ /* 0x000fe40003f06270 */
[----:B------:R-:W-:-:S11]  /*14b0*/  ISETP.GE.AND P1, PT, R12, RZ, PT ;  /* 0x000000ff0c00720c */ /* 0x000fd60003f26270 */
[----:B------:R-:W-:Y:S02]  /*14c0*/  @P0 IMAD.MOV.U32 R8, RZ, RZ, RZ ;  /* 0x000000ffff080224 */ /* 0x000fe400078e00ff */
[----:B------:R-:W-:Y:S01]  /*14d0*/  @!P0 FFMA R3, R3, 1.84467440737095516160e+19, RZ ;  /* 0x5f80000003038823 */ /* 0x000fe200000000ff */
[----:B------:R-:W-:Y:S02]  /*14e0*/  @!P0 IMAD.MOV.U32 R8, RZ, RZ, -0x40 ;  /* 0xffffffc0ff088424 */ /* 0x000fe400078e00ff */
[----:B------:R-:W-:Y:S02]  /*14f0*/  @!P1 FFMA R9, R0, 1.84467440737095516160e+19, RZ ;  /* 0x5f80000000099823 */ /* 0x000fe400000000ff */
[----:B------:R-:W-:-:S07]  /*1500*/  @!P1 VIADD R8, R8, 0x40 ;  /* 0x0000004008089836 */ /* 0x000fce0000000000 */
.L_x_12:
[----:B------:R-:W-:Y:S01]  /*1510*/  LEA R0, R6, 0xc0800000, 0x17 ;  /* 0xc080000006007811 */ /* 0x000fe200078eb8ff */
[----:B------:R-:W-:Y:S01]  /*1520*/  BSSY.RECONVERGENT B2, `(.L_x_17) ;  /* 0x0000036000027945 */ /* 0x000fe20003800200 */
[----:B------:R-:W-:-:S03]  /*1530*/  IADD3 R4, PT, PT, R4, -0x7f, RZ ;  /* 0xffffff8104047810 */ /* 0x000fc60007ffe0ff */
[----:B------:R-:W-:Y:S02]  /*1540*/  IMAD.IADD R9, R9, 0x1, -R0 ;  /* 0x0000000109097824 */ /* 0x000fe400078e0a00 */
[C---:B------:R-:W-:Y:S02]  /*1550*/  IMAD R0, R4.reuse, -0x800000, R3 ;  /* 0xff80000004007824 */ /* 0x040fe400078e0203 */
[----:B------:R0:W1:Y:S01]  /*1560*/  MUFU.RCP R11, R9 ;  /* 0x00000009000b7308 */ /* 0x0000620000001000 */
[----:B------:R-:W-:Y:S01]  /*1570*/  FADD.FTZ R13, -R9, -RZ ;  /* 0x800000ff090d7221 */ /* 0x000fe20000010100 */
[----:B0-----:R-:W-:-:S05]  /*1580*/  IADD3 R9, PT, PT, R4, 0x7f, -R6 ;  /* 0x0000007f04097810 */ /* 0x001fca0007ffe806 */
[----:B------:R-:W-:Y:S02]  /*1590*/  IMAD.IADD R9, R9, 0x1, R8 ;  /* 0x0000000109097824 */ /* 0x000fe400078e0208 */
[----:B-1----:R-:W-:-:S04]  /*15a0*/  FFMA R12, R11, R13, 1 ;  /* 0x3f8000000b0c7423 */ /* 0x002fc8000000000d */
[----:B------:R-:W-:-:S04]  /*15b0*/  FFMA R14, R11, R12, R11 ;  /* 0x0000000c0b0e7223 */ /* 0x000fc8000000000b */
[----:B------:R-:W-:-:S04]  /*15c0*/  FFMA R3, R0, R14, RZ ;  /* 0x0000000e00037223 */ /* 0x000fc800000000ff */
[----:B------:R-:W-:-:S04]  /*15d0*/  FFMA R12, R13, R3, R0 ;  /* 0x000000030d0c7223 */ /* 0x000fc80000000000 */
[----:B------:R-:W-:-:S04]  /*15e0*/  FFMA R11, R14, R12, R3 ;  /* 0x0000000c0e0b7223 */ /* 0x000fc80000000003 */
[----:B------:R-:W-:-:S04]  /*15f0*/  FFMA R12, R13, R11, R0 ;  /* 0x0000000b0d0c7223 */ /* 0x000fc80000000000 */
[----:B------:R-:W-:-:S05]  /*1600*/  FFMA R0, R14, R12, R11 ;  /* 0x0000000c0e007223 */ /* 0x000fca000000000b */
[----:B------:R-:W-:-:S04]  /*1610*/  SHF.R.U32.HI R3, RZ, 0x17, R0 ;  /* 0x00000017ff037819 */ /* 0x000fc80000011600 */
[----:B------:R-:W-:-:S05]  /*1620*/  LOP3.LUT R3, R3, 0xff, RZ, 0xc0, !PT ;  /* 0x000000ff03037812 */ /* 0x000fca00078ec0ff */
[----:B------:R-:W-:-:S04]  /*1630*/  IMAD.IADD R8, R3, 0x1, R9 ;  /* 0x0000000103087824 */ /* 0x000fc800078e0209 */
[----:B------:R-:W-:-:S05]  /*1640*/  VIADD R3, R8, 0xffffffff ;  /* 0xffffffff08037836 */ /* 0x000fca0000000000 */
[----:B------:R-:W-:-:S13]  /*1650*/  ISETP.GE.U32.AND P0, PT, R3, 0xfe, PT ;  /* 0x000000fe0300780c */ /* 0x000fda0003f06070 */
[----:B------:R-:W-:Y:S05]  /*1660*/  @!P0 BRA `(.L_x_18) ;  /* 0x0000000000808947 */ /* 0x000fea0003800000 */
[----:B------:R-:W-:-:S13]  /*1670*/  ISETP.GT.AND P0, PT, R8, 0xfe, PT ;  /* 0x000000fe0800780c */ /* 0x000fda0003f04270 */
[----:B------:R-:W-:Y:S05]  /*1680*/  @P0 BRA `(.L_x_19) ;  /* 0x00000000006c0947 */ /* 0x000fea0003800000 */
[----:B------:R-:W-:-:S13]  /*1690*/  ISETP.GE.AND P0, PT, R8, 0x1, PT ;  /* 0x000000010800780c */ /* 0x000fda0003f06270 */
[----:B------:R-:W-:Y:S05]  /*16a0*/  @P0 BRA `(.L_x_20) ;  /* 0x0000000000740947 */ /* 0x000fea0003800000 */
[----:B------:R-:W-:Y:S02]  /*16b0*/  ISETP.GE.AND P0, PT, R8, -0x18, PT ;  /* 0xffffffe80800780c */ /* 0x000fe40003f06270 */
[----:B------:R-:W-:-:S11]  /*16c0*/  LOP3.LUT R0, R0, 0x80000000, RZ, 0xc0, !PT ;  /* 0x8000000000007812 */ /* 0x000fd600078ec0ff */
[----:B------:R-:W-:Y:S05]  /*16d0*/  @!P0 BRA `(.L_x_20) ;  /* 0x0000000000688947 */ /* 0x000fea0003800000 */
[-CC-:B------:R-:W-:Y:S01]  /*16e0*/  FFMA.RZ R3, R14, R12.reuse, R11.reuse ;  /* 0x0000000c0e037223 */ /* 0x180fe2000000c00b */
[----:B------:R-:W-:Y:S02]  /*16f0*/  VIADD R9, R8, 0x20 ;  /* 0x0000002008097836 */ /* 0x000fe40000000000 */
[-CC-:B------:R-:W-:Y:S01]  /*1700*/  FFMA.RM R4, R14, R12.reuse, R11.reuse ;  /* 0x0000000c0e047223 */ /* 0x180fe2000000400b */
[----:B------:R-:W-:Y:S02]  /*1710*/  ISETP.NE.AND P2, PT, R8, RZ, PT ;  /* 0x000000ff0800720c */ /* 0x000fe40003f45270 */
[----:B------:R-:W-:Y:S01]  /*1720*/  LOP3.LUT R6, R3, 0x7fffff, RZ, 0xc0, !PT ;  /* 0x007fffff03067812 */ /* 0x000fe200078ec0ff */
[----:B------:R-:W-:Y:S01]  /*1730*/  FFMA.RP R3, R14, R12, R11 ;  /* 0x0000000c0e037223 */ /* 0x000fe2000000800b */
[----:B------:R-:W-:Y:S02]  /*1740*/  ISETP.NE.AND P1, PT, R8, RZ, PT ;  /* 0x000000ff0800720c */ /* 0x000fe40003f25270 */
[----:B------:R-:W-:-:S02]  /*1750*/  LOP3.LUT R6, R6, 0x800000, RZ, 0xfc, !PT ;  /* 0x0080000006067812 */ /* 0x000fc400078efcff */
[----:B------:R-:W-:Y:S02]  /*1760*/  IADD3 R8, PT, PT, -R8, RZ, RZ ;  /* 0x000000ff08087210 */ /* 0x000fe40007ffe1ff */
[----:B------:R-:W-:Y:S02]  /*1770*/  SHF.L.U32 R9, R6, R9, RZ ;  /* 0x0000000906097219 */ /* 0x000fe400000006ff */
[----:B------:R-:W-:Y:S02]  /*1780*/  FSETP.NEU.FTZ.AND P0, PT, R3, R4, PT ;  /* 0x000000040300720b */ /* 0x000fe40003f1d000 */
[----:B------:R-:W-:Y:S02]  /*1790*/  SEL R3, R8, RZ, P2 ;  /* 0x000000ff08037207 */ /* 0x000fe40001000000 */
[----:B------:R-:W-:Y:S02]  /*17a0*/  ISETP.NE.AND P1, PT, R9, RZ, P1 ;  /* 0x000000ff0900720c */ /* 0x000fe40000f25270 */
[----:B------:R-:W-:-:S02]  /*17b0*/  SHF.R.U32.HI R3, RZ, R3, R6 ;  /* 0x00000003ff037219 */ /* 0x000fc40000011606 */
[----:B------:R-:W-:Y:S02]  /*17c0*/  PLOP3.LUT P0, PT, P0, P1, PT, 0xf8, 0x8f ;  /* 0x00000000008f781c */ /* 0x000fe40000703f70 */
[----:B------:R-:W-:Y:S02]  /*17d0*/  SHF.R.U32.HI R9, RZ, 0x1, R3 ;  /* 0x00000001ff097819 */ /* 0x000fe40000011603 */
[----:B------:R-:W-:-:S04]  /*17e0*/  SEL R4, RZ, 0x1, !P0 ;  /* 0x00000001ff047807 */ /* 0x000fc80004000000 */
[----:B------:R-:W-:-:S04]  /*17f0*/  LOP3.LUT R4, R4, 0x1, R9, 0xf8, !PT ;  /* 0x0000000104047812 */ /* 0x000fc800078ef809 */
[----:B------:R-:W-:-:S05]  /*1800*/  LOP3.LUT R4, R4, R3, RZ, 0xc0, !PT ;  /* 0x0000000304047212 */ /* 0x000fca00078ec0ff */
[----:B------:R-:W-:-:S05]  /*1810*/  IMAD.IADD R9, R9, 0x1, R4 ;  /* 0x0000000109097824 */ /* 0x000fca00078e0204 */
[----:B------:R-:W-:Y:S01]  /*1820*/  LOP3.LUT R0, R9, R0, RZ, 0xfc, !PT ;  /* 0x0000000009007212 */ /* 0x000fe200078efcff */
[----:B------:R-:W-:Y:S06]  /*1830*/  BRA `(.L_x_20) ;  /* 0x0000000000107947 */ /* 0x000fec0003800000 */
.L_x_19:
[----:B------:R-:W-:-:S04]  /*1840*/  LOP3.LUT R0, R0, 0x80000000, RZ, 0xc0, !PT ;  /* 0x8000000000007812 */ /* 0x000fc800078ec0ff */
[----:B------:R-:W-:Y:S01]  /*1850*/  LOP3.LUT R0, R0, 0x7f800000, RZ, 0xfc, !PT ;  /* 0x7f80000000007812 */ /* 0x000fe200078efcff */
[----:B------:R-:W-:Y:S06]  /*1860*/  BRA `(.L_x_20) ;  /* 0x0000000000047947 */ /* 0x000fec0003800000 */
.L_x_18:
[----:B------:R-:W-:-:S07]  /*1870*/  IMAD R0, R9, 0x800000, R0 ;  /* 0x0080000009007824 */ /* 0x000fce00078e0200 */
.L_x_20:
[----:B------:R-:W-:Y:S05]  /*1880*/  BSYNC.RECONVERGENT B2 ;  /* 0x0000000000027941 */ /* 0x000fea0003800200 */
.L_x_17:
[----:B------:R-:W-:Y:S05]  /*1890*/  BRA `(.L_x_21) ;  /* 0x0000000000207947 */ /* 0x000fea0003800000 */
.L_x_16:
[----:B------:R-:W-:-:S04]  /*18a0*/  LOP3.LUT R0, R9, 0x80000000, R3, 0x48, !PT ;  /* 0x8000000009007812 */ /* 0x000fc800078e4803 */
[----:B------:R-:W-:Y:S01]  /*18b0*/  LOP3.LUT R0, R0, 0x7f800000, RZ, 0xfc, !PT ;  /* 0x7f80000000007812 */ /* 0x000fe200078efcff */
[----:B------:R-:W-:Y:S06]  /*18c0*/  BRA `(.L_x_21) ;  /* 0x0000000000147947 */ /* 0x000fec0003800000 */
.L_x_15:
[----:B------:R-:W-:Y:S01]  /*18d0*/  LOP3.LUT R0, R9, 0x80000000, R3, 0x48, !PT ;  /* 0x8000000009007812 */ /* 0x000fe200078e4803 */
[----:B------:R-:W-:Y:S06]  /*18e0*/  BRA `(.L_x_21) ;  /* 0x00000000000c7947 */ /* 0x000fec0003800000 */
.L_x_14:
[----:B------:R-:W0:Y:S01]  /*18f0*/  MUFU.RSQ R0, -QNAN ;  /* 0xffc0000000007908 */ /* 0x000e220000001400 */
[----:B------:R-:W-:Y:S05]  /*1900*/  BRA `(.L_x_21) ;  /* 0x0000000000047947 */ /* 0x000fea0003800000 */
.L_x_13:
[----:B------:R-:W-:-:S07]  /*1910*/  FADD.FTZ R0, R3, R0 ;  /* 0x0000000003007221 */ /* 0x000fce0000010000 */
.L_x_21:
[----:B------:R-:W-:Y:S05]  /*1920*/  BSYNC.RECONVERGENT B1 ;  /* 0x0000000000017941 */ /* 0x000fea0003800200 */
.L_x_11:
[----:B------:R-:W-:-:S04]  /*1930*/  IMAD.MOV.U32 R3, RZ, RZ, 0x0 ;  /* 0x00000000ff037424 */ /* 0x000fc800078e00ff */
[----:B0-----:R-:W-:Y:S05]  /*1940*/  RET.REL.NODEC R2 `(_Z17rope_apply_kernelPKfPfiif) ;  /* 0xffffffe402ac7950 */ /* 0x001fea0003c3ffff */
.L_x_22:
[----:B------:R-:W-:-:S00]  /*1950*/  BRA `(.L_x_22) ;  /* 0xfffffffc00fc7947 */ /* 0x000fc0000383ffff */
[----:B------:R-:W-:-:S00]  /*1960*/  NOP ;  /* 0x0000000000007918 */ /* 0x000fc00000000000 */
        /* <DEDUP_REMOVED lines=9> */
.L_x_23:


//--------------------- .nv.global.init           --------------------------
	.section	.nv.global.init,"aw",@progbits
	.align	4
.nv.global.init:
	.type		__cudart_i2opi_f,@object
	.size		__cudart_i2opi_f,(.L_0 - __cudart_i2opi_f)
__cudart_i2opi_f:
        /*0000*/ 	.byte	0x41, 0x90, 0x43, 0x3c, 0x99, 0x95, 0x62, 0xdb, 0xc0, 0xdd, 0x34, 0xf5, 0xd1, 0x57, 0x27, 0xfc
        /*0010*/ 	.byte	0x29, 0x15, 0x44, 0x4e, 0x6e, 0x83, 0xf9, 0xa2
.L_0:


//--------------------- .nv.shared.reserved.0     --------------------------
	.section	.nv.shared.reserved.0,"aw",@nobits
	.weak		__nv_reservedSMEM_offset_0_alias
	.size		__nv_reservedSMEM_offset_0_alias, 0, 64
	.other		__nv_reservedSMEM_offset_0_alias,@"STO_CUDA_RESERVED_SHARED STV_DEFAULT"
__nv_reservedSMEM_offset_0_alias:
	.zero		0
	.zero		64


//--------------------- .nv.constant0._Z17rope_apply_kernelPKfPfiif --------------------------
	.section	.nv.constant0._Z17rope_apply_kernelPKfPfiif,"a",@progbits
	.sectionflags	@""
	.align	4
.nv.constant0._Z17rope_apply_kernelPKfPfiif:
	.zero		924


//--------------------- SYMBOLS --------------------------

	.type		.nv.reservedSmem.offset0,@object
	.size		.nv.reservedSmem.offset0,0x4
